//
// Generated by NVIDIA NVVM Compiler
//
// Compiler Build ID: CL-36424714
// Cuda compilation tools, release 13.0, V13.0.88
// Based on NVVM 20.0.0
//

.version 9.0
.target sm_100
.address_size 64

	// .globl	_Z18shuffle_basic_demov
.extern .func  (.param .b32 func_retval0) vprintf
(
	.param .b64 vprintf_param_0,
	.param .b64 vprintf_param_1
)
;
// _ZZ19reduce_with_shufflePKfPfiE9warp_sums has been demoted
// _ZZ18reduce_with_sharedPKfPfiE5sdata has been demoted
.global .align 1 .b8 $str[9] = {76, 97, 110, 101, 32, 53, 58, 10};
.global .align 1 .b8 $str$1[18] = {32, 32, 77, 121, 32, 118, 97, 108, 117, 101, 58, 32, 37, 46, 48, 102, 10};
.global .align 1 .b8 $str$2[21] = {32, 32, 70, 114, 111, 109, 32, 108, 97, 110, 101, 32, 48, 58, 32, 37, 46, 48, 102, 10};
.global .align 1 .b8 $str$3[28] = {32, 32, 70, 114, 111, 109, 32, 108, 101, 102, 116, 32, 40, 108, 97, 110, 101, 32, 52, 41, 58, 32, 37, 46, 48, 102, 10};
.global .align 1 .b8 $str$4[29] = {32, 32, 70, 114, 111, 109, 32, 114, 105, 103, 104, 116, 32, 40, 108, 97, 110, 101, 32, 54, 41, 58, 32, 37, 46, 48, 102, 10};
.global .align 1 .b8 $str$5[29] = {32, 32, 70, 114, 111, 109, 32, 88, 79, 82, 32, 49, 32, 40, 108, 97, 110, 101, 32, 52, 41, 58, 32, 37, 46, 48, 102, 10};
.global .align 1 .b8 $str$6[32] = {87, 97, 114, 112, 32, 115, 117, 109, 58, 32, 37, 46, 48, 102, 32, 40, 101, 120, 112, 101, 99, 116, 101, 100, 58, 32, 53, 50, 56, 41, 10};
.global .align 1 .b8 $str$7[31] = {87, 97, 114, 112, 32, 109, 97, 120, 58, 32, 37, 46, 48, 102, 32, 40, 101, 120, 112, 101, 99, 116, 101, 100, 58, 32, 51, 50, 41, 10};
.global .align 1 .b8 $str$8[49] = {83, 99, 97, 110, 32, 97, 116, 32, 108, 97, 110, 101, 32, 52, 58, 32, 37, 46, 48, 102, 32, 40, 101, 120, 112, 101, 99, 116, 101, 100, 58, 32, 49, 53, 32, 61, 32, 49, 43, 50, 43, 51, 43, 52, 43, 53, 41, 10};
.global .align 1 .b8 $str$9[29] = {66, 114, 111, 97, 100, 99, 97, 115, 116, 32, 102, 114, 111, 109, 32, 108, 97, 110, 101, 32, 55, 58, 32, 37, 46, 48, 102, 10};
.global .align 1 .b8 $str$10[41] = {76, 97, 110, 101, 32, 37, 100, 32, 104, 97, 115, 32, 37, 46, 48, 102, 44, 32, 112, 97, 114, 116, 110, 101, 114, 32, 40, 94, 49, 41, 32, 104, 97, 115, 32, 37, 46, 48, 102, 10};

.visible .entry _Z18shuffle_basic_demov()
{
	.local .align 8 .b8 	__local_depot0[8];
	.reg .b64 	%SP;
	.reg .b64 	%SPL;
	.reg .pred 	%p<7>;
	.reg .b32 	%r<19>;
	.reg .b32 	%f<6>;
	.reg .b64 	%rd<16>;
	.reg .b64 	%fd<5>;

	mov.u64 	%SPL, __local_depot0;
	cvta.local.u64 	%SP, %SPL;
	mov.u32 	%r1, %tid.x;
	setp.gt.u32 	%p1, %r1, 31;
	@%p1 bra 	$L__BB0_3;
	cvt.rn.f32.u32 	%f1, %r1;
	mov.b32 	%r6, %f1;
	shfl.sync.idx.b32	%r2|%p2, %r6, 0, 31, -1;
	shfl.sync.up.b32	%r3|%p3, %r6, 1, 0, -1;
	shfl.sync.down.b32	%r4|%p4, %r6, 1, 31, -1;
	shfl.sync.bfly.b32	%r5|%p5, %r6, 1, 31, -1;
	setp.ne.s32 	%p6, %r1, 5;
	@%p6 bra 	$L__BB0_3;
	add.u64 	%rd1, %SP, 0;
	add.u64 	%rd2, %SPL, 0;
	mov.b32 	%f2, %r5;
	mov.b32 	%f3, %r4;
	mov.b32 	%f4, %r3;
	mov.b32 	%f5, %r2;
	mov.u64 	%rd3, $str;
	cvta.global.u64 	%rd4, %rd3;
	{ // callseq 0, 0
	.param .b64 param0;
	st.param.b64 	[param0], %rd4;
	.param .b64 param1;
	st.param.b64 	[param1], 0;
	.param .b32 retval0;
	call.uni (retval0), 
	vprintf, 
	(
	param0, 
	param1
	);
	ld.param.b32 	%r7, [retval0];
	} // callseq 0
	mov.b64 	%rd5, 4617315517961601024;
	st.local.u64 	[%rd2], %rd5;
	mov.u64 	%rd6, $str$1;
	cvta.global.u64 	%rd7, %rd6;
	{ // callseq 1, 0
	.param .b64 param0;
	st.param.b64 	[param0], %rd7;
	.param .b64 param1;
	st.param.b64 	[param1], %rd1;
	.param .b32 retval0;
	call.uni (retval0), 
	vprintf, 
	(
	param0, 
	param1
	);
	ld.param.b32 	%r9, [retval0];
	} // callseq 1
	cvt.f64.f32 	%fd1, %f5;
	st.local.f64 	[%rd2], %fd1;
	mov.u64 	%rd8, $str$2;
	cvta.global.u64 	%rd9, %rd8;
	{ // callseq 2, 0
	.param .b64 param0;
	st.param.b64 	[param0], %rd9;
	.param .b64 param1;
	st.param.b64 	[param1], %rd1;
	.param .b32 retval0;
	call.uni (retval0), 
	vprintf, 
	(
	param0, 
	param1
	);
	ld.param.b32 	%r11, [retval0];
	} // callseq 2
	cvt.f64.f32 	%fd2, %f4;
	st.local.f64 	[%rd2], %fd2;
	mov.u64 	%rd10, $str$3;
	cvta.global.u64 	%rd11, %rd10;
	{ // callseq 3, 0
	.param .b64 param0;
	st.param.b64 	[param0], %rd11;
	.param .b64 param1;
	st.param.b64 	[param1], %rd1;
	.param .b32 retval0;
	call.uni (retval0), 
	vprintf, 
	(
	param0, 
	param1
	);
	ld.param.b32 	%r13, [retval0];
	} // callseq 3
	cvt.f64.f32 	%fd3, %f3;
	st.local.f64 	[%rd2], %fd3;
	mov.u64 	%rd12, $str$4;
	cvta.global.u64 	%rd13, %rd12;
	{ // callseq 4, 0
	.param .b64 param0;
	st.param.b64 	[param0], %rd13;
	.param .b64 param1;
	st.param.b64 	[param1], %rd1;
	.param .b32 retval0;
	call.uni (retval0), 
	vprintf, 
	(
	param0, 
	param1
	);
	ld.param.b32 	%r15, [retval0];
	} // callseq 4
	cvt.f64.f32 	%fd4, %f2;
	st.local.f64 	[%rd2], %fd4;
	mov.u64 	%rd14, $str$5;
	cvta.global.u64 	%rd15, %rd14;
	{ // callseq 5, 0
	.param .b64 param0;
	st.param.b64 	[param0], %rd15;
	.param .b64 param1;
	st.param.b64 	[param1], %rd1;
	.param .b32 retval0;
	call.uni (retval0), 
	vprintf, 
	(
	param0, 
	param1
	);
	ld.param.b32 	%r17, [retval0];
	} // callseq 5
$L__BB0_3:
	ret;

}
	// .globl	_Z20warp_operations_demov
.visible .entry _Z20warp_operations_demov()
{
	.local .align 8 .b8 	__local_depot1[24];
	.reg .b64 	%SP;
	.reg .b64 	%SPL;
	.reg .pred 	%p<29>;
	.reg .b32 	%r<48>;
	.reg .b32 	%f<36>;
	.reg .b64 	%rd<18>;
	.reg .b64 	%fd<7>;

	mov.u64 	%SPL, __local_depot1;
	cvta.local.u64 	%SP, %SPL;
	add.u64 	%rd2, %SP, 0;
	add.u64 	%rd1, %SPL, 0;
	mov.u32 	%r7, %tid.x;
	and.b32  	%r1, %r7, 31;
	add.s32 	%r2, %r1, 1;
	cvt.rn.f32.u32 	%f1, %r2;
	setp.gt.u32 	%p1, %r7, 31;
	@%p1 bra 	$L__BB1_13;
	mov.b32 	%r3, %f1;
	shfl.sync.down.b32	%r8|%p2, %r3, 16, 31, -1;
	mov.b32 	%f5, %r8;
	add.f32 	%f6, %f1, %f5;
	mov.b32 	%r9, %f6;
	shfl.sync.down.b32	%r10|%p3, %r9, 8, 31, -1;
	mov.b32 	%f7, %r10;
	add.f32 	%f8, %f6, %f7;
	mov.b32 	%r11, %f8;
	shfl.sync.down.b32	%r12|%p4, %r11, 4, 31, -1;
	mov.b32 	%f9, %r12;
	add.f32 	%f10, %f8, %f9;
	mov.b32 	%r13, %f10;
	shfl.sync.down.b32	%r14|%p5, %r13, 2, 31, -1;
	mov.b32 	%f11, %r14;
	add.f32 	%f12, %f10, %f11;
	mov.b32 	%r15, %f12;
	shfl.sync.down.b32	%r16|%p6, %r15, 1, 31, -1;
	mov.b32 	%f13, %r16;
	add.f32 	%f2, %f12, %f13;
	setp.ne.s32 	%p7, %r1, 0;
	@%p7 bra 	$L__BB1_3;
	cvt.f64.f32 	%fd1, %f2;
	st.local.f64 	[%rd1], %fd1;
	mov.u64 	%rd3, $str$6;
	cvta.global.u64 	%rd4, %rd3;
	{ // callseq 6, 0
	.param .b64 param0;
	st.param.b64 	[param0], %rd4;
	.param .b64 param1;
	st.param.b64 	[param1], %rd2;
	.param .b32 retval0;
	call.uni (retval0), 
	vprintf, 
	(
	param0, 
	param1
	);
	ld.param.b32 	%r17, [retval0];
	} // callseq 6
$L__BB1_3:
	setp.ne.s32 	%p8, %r1, 0;
	shfl.sync.down.b32	%r19|%p9, %r3, 16, 31, -1;
	mov.b32 	%f14, %r19;
	max.f32 	%f15, %f1, %f14;
	mov.b32 	%r20, %f15;
	shfl.sync.down.b32	%r21|%p10, %r20, 8, 31, -1;
	mov.b32 	%f16, %r21;
	max.f32 	%f17, %f15, %f16;
	mov.b32 	%r22, %f17;
	shfl.sync.down.b32	%r23|%p11, %r22, 4, 31, -1;
	mov.b32 	%f18, %r23;
	max.f32 	%f19, %f17, %f18;
	mov.b32 	%r24, %f19;
	shfl.sync.down.b32	%r25|%p12, %r24, 2, 31, -1;
	mov.b32 	%f20, %r25;
	max.f32 	%f21, %f19, %f20;
	mov.b32 	%r26, %f21;
	shfl.sync.down.b32	%r27|%p13, %r26, 1, 31, -1;
	mov.b32 	%f22, %r27;
	max.f32 	%f3, %f21, %f22;
	@%p8 bra 	$L__BB1_5;
	cvt.f64.f32 	%fd2, %f3;
	st.local.f64 	[%rd1], %fd2;
	mov.u64 	%rd6, $str$7;
	cvta.global.u64 	%rd7, %rd6;
	{ // callseq 7, 0
	.param .b64 param0;
	st.param.b64 	[param0], %rd7;
	.param .b64 param1;
	st.param.b64 	[param1], %rd2;
	.param .b32 retval0;
	call.uni (retval0), 
	vprintf, 
	(
	param0, 
	param1
	);
	ld.param.b32 	%r28, [retval0];
	} // callseq 7
$L__BB1_5:
	setp.eq.s32 	%p14, %r1, 0;
	shfl.sync.up.b32	%r31|%p15, %r3, 1, 0, -1;
	mov.b32 	%f23, %r31;
	selp.f32 	%f24, 0f80000000, %f23, %p14;
	add.f32 	%f25, %f24, %f1;
	mov.b32 	%r32, %f25;
	shfl.sync.up.b32	%r33|%p16, %r32, 2, 0, -1;
	mov.b32 	%f26, %r33;
	setp.gt.u32 	%p17, %r1, 1;
	add.f32 	%f27, %f25, %f26;
	selp.f32 	%f28, %f27, %f25, %p17;
	mov.b32 	%r34, %f28;
	shfl.sync.up.b32	%r35|%p18, %r34, 4, 0, -1;
	mov.b32 	%f29, %r35;
	setp.gt.u32 	%p19, %r1, 3;
	add.f32 	%f30, %f28, %f29;
	selp.f32 	%f4, %f30, %f28, %p19;
	mov.b32 	%r36, %f4;
	shfl.sync.up.b32	%r37|%p20, %r36, 8, 0, -1;
	mov.b32 	%f31, %r37;
	setp.gt.u32 	%p21, %r1, 7;
	add.f32 	%f32, %f4, %f31;
	selp.f32 	%f33, %f32, %f4, %p21;
	mov.b32 	%r38, %f33;
	shfl.sync.up.b32	%r39|%p22, %r38, 16, 0, -1;
	mov.b32 	%r47, 1109917696;
	setp.eq.s32 	%p23, %r1, 7;
	@%p23 bra 	$L__BB1_9;
	setp.ne.s32 	%p24, %r1, 4;
	@%p24 bra 	$L__BB1_8;
	cvt.f64.f32 	%fd3, %f4;
	st.local.f64 	[%rd1], %fd3;
	mov.u64 	%rd9, $str$8;
	cvta.global.u64 	%rd10, %rd9;
	{ // callseq 8, 0
	.param .b64 param0;
	st.param.b64 	[param0], %rd10;
	.param .b64 param1;
	st.param.b64 	[param1], %rd2;
	.param .b32 retval0;
	call.uni (retval0), 
	vprintf, 
	(
	param0, 
	param1
	);
	ld.param.b32 	%r40, [retval0];
	} // callseq 8
$L__BB1_8:
	mov.b32 	%r47, 0;
$L__BB1_9:
	setp.ne.s32 	%p25, %r1, 0;
	shfl.sync.idx.b32	%r5|%p26, %r47, 7, 31, -1;
	@%p25 bra 	$L__BB1_11;
	mov.b32 	%f34, %r5;
	cvt.f64.f32 	%fd4, %f34;
	st.local.f64 	[%rd1], %fd4;
	mov.u64 	%rd12, $str$9;
	cvta.global.u64 	%rd13, %rd12;
	{ // callseq 9, 0
	.param .b64 param0;
	st.param.b64 	[param0], %rd13;
	.param .b64 param1;
	st.param.b64 	[param1], %rd2;
	.param .b32 retval0;
	call.uni (retval0), 
	vprintf, 
	(
	param0, 
	param1
	);
	ld.param.b32 	%r43, [retval0];
	} // callseq 9
$L__BB1_11:
	shfl.sync.bfly.b32	%r6|%p27, %r3, 1, 31, -1;
	setp.gt.u32 	%p28, %r1, 3;
	@%p28 bra 	$L__BB1_13;
	mov.b32 	%f35, %r6;
	cvt.rn.f64.u32 	%fd5, %r2;
	cvt.f64.f32 	%fd6, %f35;
	st.local.u32 	[%rd1], %r1;
	st.local.f64 	[%rd1+8], %fd5;
	st.local.f64 	[%rd1+16], %fd6;
	mov.u64 	%rd15, $str$10;
	cvta.global.u64 	%rd16, %rd15;
	{ // callseq 10, 0
	.param .b64 param0;
	st.param.b64 	[param0], %rd16;
	.param .b64 param1;
	st.param.b64 	[param1], %rd2;
	.param .b32 retval0;
	call.uni (retval0), 
	vprintf, 
	(
	param0, 
	param1
	);
	ld.param.b32 	%r45, [retval0];
	} // callseq 10
$L__BB1_13:
	ret;

}
	// .globl	_Z19reduce_with_shufflePKfPfi
.visible .entry _Z19reduce_with_shufflePKfPfi(
	.param .u64 .ptr .align 1 _Z19reduce_with_shufflePKfPfi_param_0,
	.param .u64 .ptr .align 1 _Z19reduce_with_shufflePKfPfi_param_1,
	.param .u32 _Z19reduce_with_shufflePKfPfi_param_2
)
{
	.reg .pred 	%p<16>;
	.reg .b32 	%r<34>;
	.reg .b32 	%f<29>;
	.reg .b64 	%rd<9>;
	// demoted variable
	.shared .align 4 .b8 _ZZ19reduce_with_shufflePKfPfiE9warp_sums[32];
	ld.param.u64 	%rd1, [_Z19reduce_with_shufflePKfPfi_param_0];
	ld.param.u64 	%rd2, [_Z19reduce_with_shufflePKfPfi_param_1];
	ld.param.u32 	%r5, [_Z19reduce_with_shufflePKfPfi_param_2];
	mov.u32 	%r1, %tid.x;
	mov.u32 	%r2, %ctaid.x;
	mov.u32 	%r6, %ntid.x;
	mad.lo.s32 	%r3, %r2, %r6, %r1;
	and.b32  	%r4, %r1, 31;
	setp.ge.s32 	%p1, %r3, %r5;
	mov.f32 	%f27, 0f00000000;
	@%p1 bra 	$L__BB2_2;
	cvta.to.global.u64 	%rd3, %rd1;
	mul.wide.s32 	%rd4, %r3, 4;
	add.s64 	%rd5, %rd3, %rd4;
	ld.global.f32 	%f27, [%rd5];
$L__BB2_2:
	mov.b32 	%r7, %f27;
	shfl.sync.down.b32	%r8|%p2, %r7, 16, 31, -1;
	mov.b32 	%f8, %r8;
	add.f32 	%f9, %f27, %f8;
	mov.b32 	%r9, %f9;
	shfl.sync.down.b32	%r10|%p3, %r9, 8, 31, -1;
	mov.b32 	%f10, %r10;
	add.f32 	%f11, %f9, %f10;
	mov.b32 	%r11, %f11;
	shfl.sync.down.b32	%r12|%p4, %r11, 4, 31, -1;
	mov.b32 	%f12, %r12;
	add.f32 	%f13, %f11, %f12;
	mov.b32 	%r13, %f13;
	shfl.sync.down.b32	%r14|%p5, %r13, 2, 31, -1;
	mov.b32 	%f14, %r14;
	add.f32 	%f15, %f13, %f14;
	mov.b32 	%r15, %f15;
	shfl.sync.down.b32	%r16|%p6, %r15, 1, 31, -1;
	mov.b32 	%f16, %r16;
	add.f32 	%f3, %f15, %f16;
	setp.ne.s32 	%p7, %r4, 0;
	@%p7 bra 	$L__BB2_4;
	shr.u32 	%r17, %r1, 3;
	and.b32  	%r18, %r17, 124;
	mov.u32 	%r19, _ZZ19reduce_with_shufflePKfPfiE9warp_sums;
	add.s32 	%r20, %r19, %r18;
	st.shared.f32 	[%r20], %f3;
$L__BB2_4:
	bar.sync 	0;
	setp.gt.u32 	%p8, %r1, 31;
	@%p8 bra 	$L__BB2_9;
	setp.gt.u32 	%p9, %r4, 7;
	mov.f32 	%f28, 0f00000000;
	@%p9 bra 	$L__BB2_7;
	shl.b32 	%r21, %r4, 2;
	mov.u32 	%r22, _ZZ19reduce_with_shufflePKfPfiE9warp_sums;
	add.s32 	%r23, %r22, %r21;
	ld.shared.f32 	%f28, [%r23];
$L__BB2_7:
	setp.ne.s32 	%p10, %r4, 0;
	mov.b32 	%r24, %f28;
	shfl.sync.down.b32	%r25|%p11, %r24, 16, 31, -1;
	mov.b32 	%f18, %r25;
	add.f32 	%f19, %f28, %f18;
	mov.b32 	%r26, %f19;
	shfl.sync.down.b32	%r27|%p12, %r26, 8, 31, -1;
	mov.b32 	%f20, %r27;
	add.f32 	%f21, %f19, %f20;
	mov.b32 	%r28, %f21;
	shfl.sync.down.b32	%r29|%p13, %r28, 4, 31, -1;
	mov.b32 	%f22, %r29;
	add.f32 	%f23, %f21, %f22;
	mov.b32 	%r30, %f23;
	shfl.sync.down.b32	%r31|%p14, %r30, 2, 31, -1;
	mov.b32 	%f24, %r31;
	add.f32 	%f25, %f23, %f24;
	mov.b32 	%r32, %f25;
	shfl.sync.down.b32	%r33|%p15, %r32, 1, 31, -1;
	mov.b32 	%f26, %r33;
	add.f32 	%f6, %f25, %f26;
	@%p10 bra 	$L__BB2_9;
	cvta.to.global.u64 	%rd6, %rd2;
	mul.wide.u32 	%rd7, %r2, 4;
	add.s64 	%rd8, %rd6, %rd7;
	st.global.f32 	[%rd8], %f6;
$L__BB2_9:
	ret;

}
	// .globl	_Z18reduce_with_sharedPKfPfi
.visible .entry _Z18reduce_with_sharedPKfPfi(
	.param .u64 .ptr .align 1 _Z18reduce_with_sharedPKfPfi_param_0,
	.param .u64 .ptr .align 1 _Z18reduce_with_sharedPKfPfi_param_1,
	.param .u32 _Z18reduce_with_sharedPKfPfi_param_2
)
{
	.reg .pred 	%p<11>;
	.reg .b32 	%r<9>;
	.reg .b32 	%f<30>;
	.reg .b64 	%rd<9>;
	// demoted variable
	.shared .align 4 .b8 _ZZ18reduce_with_sharedPKfPfiE5sdata[1024];
	ld.param.u64 	%rd1, [_Z18reduce_with_sharedPKfPfi_param_0];
	ld.param.u64 	%rd2, [_Z18reduce_with_sharedPKfPfi_param_1];
	ld.param.u32 	%r5, [_Z18reduce_with_sharedPKfPfi_param_2];
	mov.u32 	%r1, %tid.x;
	mov.u32 	%r2, %ctaid.x;
	mov.u32 	%r6, %ntid.x;
	mad.lo.s32 	%r3, %r2, %r6, %r1;
	setp.ge.s32 	%p1, %r3, %r5;
	mov.f32 	%f29, 0f00000000;
	@%p1 bra 	$L__BB3_2;
	cvta.to.global.u64 	%rd3, %rd1;
	mul.wide.s32 	%rd4, %r3, 4;
	add.s64 	%rd5, %rd3, %rd4;
	ld.global.f32 	%f29, [%rd5];
$L__BB3_2:
	shl.b32 	%r7, %r1, 2;
	mov.u32 	%r8, _ZZ18reduce_with_sharedPKfPfiE5sdata;
	add.s32 	%r4, %r8, %r7;
	st.shared.f32 	[%r4], %f29;
	bar.sync 	0;
	setp.gt.u32 	%p2, %r1, 127;
	@%p2 bra 	$L__BB3_4;
	ld.shared.f32 	%f4, [%r4+512];
	ld.shared.f32 	%f5, [%r4];
	add.f32 	%f6, %f4, %f5;
	st.shared.f32 	[%r4], %f6;
$L__BB3_4:
	bar.sync 	0;
	setp.gt.u32 	%p3, %r1, 63;
	@%p3 bra 	$L__BB3_6;
	ld.shared.f32 	%f7, [%r4+256];
	ld.shared.f32 	%f8, [%r4];
	add.f32 	%f9, %f7, %f8;
	st.shared.f32 	[%r4], %f9;
$L__BB3_6:
	bar.sync 	0;
	setp.gt.u32 	%p4, %r1, 31;
	@%p4 bra 	$L__BB3_8;
	ld.shared.f32 	%f10, [%r4+128];
	ld.shared.f32 	%f11, [%r4];
	add.f32 	%f12, %f10, %f11;
	st.shared.f32 	[%r4], %f12;
$L__BB3_8:
	bar.sync 	0;
	setp.gt.u32 	%p5, %r1, 15;
	@%p5 bra 	$L__BB3_10;
	ld.shared.f32 	%f13, [%r4+64];
	ld.shared.f32 	%f14, [%r4];
	add.f32 	%f15, %f13, %f14;
	st.shared.f32 	[%r4], %f15;
$L__BB3_10:
	bar.sync 	0;
	setp.gt.u32 	%p6, %r1, 7;
	@%p6 bra 	$L__BB3_12;
	ld.shared.f32 	%f16, [%r4+32];
	ld.shared.f32 	%f17, [%r4];
	add.f32 	%f18, %f16, %f17;
	st.shared.f32 	[%r4], %f18;
$L__BB3_12:
	bar.sync 	0;
	setp.gt.u32 	%p7, %r1, 3;
	@%p7 bra 	$L__BB3_14;
	ld.shared.f32 	%f19, [%r4+16];
	ld.shared.f32 	%f20, [%r4];
	add.f32 	%f21, %f19, %f20;
	st.shared.f32 	[%r4], %f21;
$L__BB3_14:
	bar.sync 	0;
	setp.gt.u32 	%p8, %r1, 1;
	@%p8 bra 	$L__BB3_16;
	ld.shared.f32 	%f22, [%r4+8];
	ld.shared.f32 	%f23, [%r4];
	add.f32 	%f24, %f22, %f23;
	st.shared.f32 	[%r4], %f24;
$L__BB3_16:
	bar.sync 	0;
	setp.ne.s32 	%p9, %r1, 0;
	@%p9 bra 	$L__BB3_18;
	ld.shared.f32 	%f25, [_ZZ18reduce_with_sharedPKfPfiE5sdata+4];
	ld.shared.f32 	%f26, [%r4];
	add.f32 	%f27, %f25, %f26;
	st.shared.f32 	[%r4], %f27;
$L__BB3_18:
	setp.ne.s32 	%p10, %r1, 0;
	bar.sync 	0;
	@%p10 bra 	$L__BB3_20;
	ld.shared.f32 	%f28, [_ZZ18reduce_with_sharedPKfPfiE5sdata];
	cvta.to.global.u64 	%rd6, %rd2;
	mul.wide.u32 	%rd7, %r2, 4;
	add.s64 	%rd8, %rd6, %rd7;
	st.global.f32 	[%rd8], %f28;
$L__BB3_20:
	ret;

}


// ===== COMPILED SASS (sm_100) =====

	.target	sm_100

	.elftype	@"ET_EXEC"


//--------------------- .note.nv.tkinfo           --------------------------
	.section	.note.nv.tkinfo,"",@"SHT_NOTE"
	.sectionflags	@"SHF_NOTE_NV_TKINFO"
	.tkinfo
        /*0018*/ 	.word	0x00000002
        /*0030*/ 	.string	""
        /*0030*/ 	.string	"ptxas"
        /*0030*/ 	.string	"Cuda compilation tools, release 13.0, V13.0.88"
        /*0030*/ 	.string	"Build cuda_13.0.r13.0/compiler.36424714_0"
        /*0030*/ 	.string	"-arch sm_100 -m 64 "



//--------------------- .note.nv.cuinfo           --------------------------
	.section	.note.nv.cuinfo,"",@"SHT_NOTE"
	.sectionflags	@"SHF_NOTE_NV_CUINFO"
        /*0018*/ 	.short	0x0002
        /*001a*/ 	.short	0x0064
        /*001c*/ 	.short	0x0082
	.zero		2


//--------------------- .nv.info                  --------------------------
	.section	.nv.info,"",@"SHT_CUDA_INFO"
	.align	4


	//----- nvinfo : EIATTR_REGCOUNT
	.align		4
        /*0000*/ 	.byte	0x04, 0x2f
        /*0002*/ 	.short	(.L_12 - .L_11)
	.align		4
.L_11:
        /*0004*/ 	.word	index@(_Z18shuffle_basic_demov)
        /*0008*/ 	.word	0x0000001a


	//----- nvinfo : EIATTR_FRAME_SIZE
	.align		4
.L_12:
        /*000c*/ 	.byte	0x04, 0x11
        /*000e*/ 	.short	(.L_14 - .L_13)
	.align		4
.L_13:
        /*0010*/ 	.word	index@(_Z18shuffle_basic_demov)
        /*0014*/ 	.word	0x00000008


	//----- nvinfo : EIATTR_REGCOUNT
	.align		4
.L_14:
        /*0018*/ 	.byte	0x04, 0x2f
        /*001a*/ 	.short	(.L_16 - .L_15)
	.align		4
.L_15:
        /*001c*/ 	.word	index@(_Z20warp_operations_demov)
        /*0020*/ 	.word	0x00000018


	//----- nvinfo : EIATTR_FRAME_SIZE
	.align		4
.L_16:
        /*0024*/ 	.byte	0x04, 0x11
        /*0026*/ 	.short	(.L_18 - .L_17)
	.align		4
.L_17:
        /*0028*/ 	.word	index@(_Z20warp_operations_demov)
        /*002c*/ 	.word	0x00000018


	//----- nvinfo : EIATTR_REGCOUNT
	.align		4
.L_18:
        /*0030*/ 	.byte	0x04, 0x2f
        /*0032*/ 	.short	(.L_20 - .L_19)
	.align		4
.L_19:
        /*0034*/ 	.word	index@(_Z19reduce_with_shufflePKfPfi)
        /*0038*/ 	.word	0x00000010


	//----- nvinfo : EIATTR_FRAME_SIZE
	.align		4
.L_20:
        /*003c*/ 	.byte	0x04, 0x11
        /*003e*/ 	.short	(.L_22 - .L_21)
	.align		4
.L_21:
        /*0040*/ 	.word	index@(_Z19reduce_with_shufflePKfPfi)
        /*0044*/ 	.word	0x00000000


	//----- nvinfo : EIATTR_REGCOUNT
	.align		4
.L_22:
        /*0048*/ 	.byte	0x04, 0x2f
        /*004a*/ 	.short	(.L_24 - .L_23)
	.align		4
.L_23:
        /*004c*/ 	.word	index@(_Z18reduce_with_sharedPKfPfi)
        /*0050*/ 	.word	0x0000000c


	//----- nvinfo : EIATTR_FRAME_SIZE
	.align		4
.L_24:
        /*0054*/ 	.byte	0x04, 0x11
        /*0056*/ 	.short	(.L_26 - .L_25)
	.align		4
.L_25:
        /*0058*/ 	.word	index@(_Z18reduce_with_sharedPKfPfi)
        /*005c*/ 	.word	0x00000000


	//----- nvinfo : EIATTR_MIN_STACK_SIZE
	.align		4
.L_26:
        /*0060*/ 	.byte	0x04, 0x12
        /*0062*/ 	.short	(.L_28 - .L_27)
	.align		4
.L_27:
        /*0064*/ 	.word	index@(_Z18reduce_with_sharedPKfPfi)
        /*0068*/ 	.word	0x00000000


	//----- nvinfo : EIATTR_MIN_STACK_SIZE
	.align		4
.L_28:
        /*006c*/ 	.byte	0x04, 0x12
        /*006e*/ 	.short	(.L_30 - .L_29)
	.align		4
.L_29:
        /*0070*/ 	.word	index@(_Z19reduce_with_shufflePKfPfi)
        /*0074*/ 	.word	0x00000000


	//----- nvinfo : EIATTR_MIN_STACK_SIZE
	.align		4
.L_30:
        /*0078*/ 	.byte	0x04, 0x12
        /*007a*/ 	.short	(.L_32 - .L_31)
	.align		4
.L_31:
        /*007c*/ 	.word	index@(_Z20warp_operations_demov)
        /*0080*/ 	.word	0x00000018


	//----- nvinfo : EIATTR_MIN_STACK_SIZE
	.align		4
.L_32:
        /*0084*/ 	.byte	0x04, 0x12
        /*0086*/ 	.short	(.L_34 - .L_33)
	.align		4
.L_33:
        /*0088*/ 	.word	index@(_Z18shuffle_basic_demov)
        /*008c*/ 	.word	0x00000008
.L_34:


//--------------------- .nv.compat                --------------------------
	.section	.nv.compat,"",@"SHT_CUDA_COMPAT_INFO"
	.align	4
        /*0000*/ 	.byte	0x02, 0x09, 0x00, 0x00, 0x02, 0x02, 0x01, 0x00, 0x02, 0x05, 0x05, 0x00, 0x03, 0x07, 0x01, 0x01
        /*0010*/ 	.byte	0x02, 0x03, 0x00, 0x00, 0x02, 0x06, 0x01, 0x00, 0x04, 0x0b, 0x08, 0x00, 0x09, 0x00, 0x00, 0x00
        /*0020*/ 	.byte	0x00, 0x00, 0x00, 0x00


//--------------------- .nv.info._Z18reduce_with_sharedPKfPfi --------------------------
	.section	.nv.info._Z18reduce_with_sharedPKfPfi,"",@"SHT_CUDA_INFO"
	.sectionflags	@""
	.align	4


	//----- nvinfo : EIATTR_CUDA_API_VERSION
	.align		4
        /*0000*/ 	.byte	0x04, 0x37
        /*0002*/ 	.short	(.L_36 - .L_35)
.L_35:
        /*0004*/ 	.word	0x00000082


	//----- nvinfo : EIATTR_KPARAM_INFO
	.align		4
.L_36:
        /*0008*/ 	.byte	0x04, 0x17
        /*000a*/ 	.short	(.L_38 - .L_37)
.L_37:
        /*000c*/ 	.word	0x00000000
        /*0010*/ 	.short	0x0002
        /*0012*/ 	.short	0x0010
        /*0014*/ 	.byte	0x00, 0xf0, 0x11, 0x00


	//----- nvinfo : EIATTR_KPARAM_INFO
	.align		4
.L_38:
        /*0018*/ 	.byte	0x04, 0x17
        /*001a*/ 	.short	(.L_40 - .L_39)
.L_39:
        /*001c*/ 	.word	0x00000000
        /*0020*/ 	.short	0x0001
        /*0022*/ 	.short	0x0008
        /*0024*/ 	.byte	0x00, 0xf5, 0x21, 0x00


	//----- nvinfo : EIATTR_KPARAM_INFO
	.align		4
.L_40:
        /*0028*/ 	.byte	0x04, 0x17
        /*002a*/ 	.short	(.L_42 - .L_41)
.L_41:
        /*002c*/ 	.word	0x00000000
        /*0030*/ 	.short	0x0000
        /*0032*/ 	.short	0x0000
        /*0034*/ 	.byte	0x00, 0xf5, 0x21, 0x00


	//----- nvinfo : EIATTR_SPARSE_MMA_MASK
	.align		4
.L_42:
        /*0038*/ 	.byte	0x03, 0x50
        /*003a*/ 	.short	0x0000


	//----- nvinfo : EIATTR_MAXREG_COUNT
	.align		4
        /*003c*/ 	.byte	0x03, 0x1b
        /*003e*/ 	.short	0x00ff


	//----- nvinfo : EIATTR_NUM_BARRIERS
	.align		4
        /*0040*/ 	.byte	0x02, 0x4c
        /*0042*/ 	.byte	0x01
	.zero		1


	//----- nvinfo : EIATTR_MERCURY_ISA_VERSION
	.align		4
        /*0044*/ 	.byte	0x03, 0x5f
        /*0046*/ 	.short	0x0101


	//----- nvinfo : EIATTR_VRC_CTA_INIT_COUNT
	.align		4
        /*0048*/ 	.byte	0x02, 0x4a
	.zero		1
	.zero		1


	//----- nvinfo : EIATTR_EXIT_INSTR_OFFSETS
	.align		4
        /*004c*/ 	.byte	0x04, 0x1c
        /*004e*/ 	.short	(.L_44 - .L_43)


	//   ....[0]....
.L_43:
        /*0050*/ 	.word	0x00000420


	//   ....[1]....
        /*0054*/ 	.word	0x00000470


	//----- nvinfo : EIATTR_CBANK_PARAM_SIZE
	.align		4
.L_44:
        /*0058*/ 	.byte	0x03, 0x19
        /*005a*/ 	.short	0x0014


	//----- nvinfo : EIATTR_PARAM_CBANK
	.align		4
        /*005c*/ 	.byte	0x04, 0x0a
        /*005e*/ 	.short	(.L_46 - .L_45)
	.align		4
.L_45:
        /*0060*/ 	.word	index@(.nv.constant0._Z18reduce_with_sharedPKfPfi)
        /*0064*/ 	.short	0x0380
        /*0066*/ 	.short	0x0014


	//----- nvinfo : EIATTR_SW_WAR
	.align		4
.L_46:
        /*0068*/ 	.byte	0x04, 0x36
        /*006a*/ 	.short	(.L_48 - .L_47)
.L_47:
        /*006c*/ 	.word	0x00000008
.L_48:


//--------------------- .nv.info._Z19reduce_with_shufflePKfPfi --------------------------
	.section	.nv.info._Z19reduce_with_shufflePKfPfi,"",@"SHT_CUDA_INFO"
	.sectionflags	@""
	.align	4


	//----- nvinfo : EIATTR_CUDA_API_VERSION
	.align		4
        /*0000*/ 	.byte	0x04, 0x37
        /*0002*/ 	.short	(.L_50 - .L_49)
.L_49:
        /*0004*/ 	.word	0x00000082


	//----- nvinfo : EIATTR_KPARAM_INFO
	.align		4
.L_50:
        /*0008*/ 	.byte	0x04, 0x17
        /*000a*/ 	.short	(.L_52 - .L_51)
.L_51:
        /*000c*/ 	.word	0x00000000
        /*0010*/ 	.short	0x0002
        /*0012*/ 	.short	0x0010
        /*0014*/ 	.byte	0x00, 0xf0, 0x11, 0x00


	//----- nvinfo : EIATTR_KPARAM_INFO
	.align		4
.L_52:
        /*0018*/ 	.byte	0x04, 0x17
        /*001a*/ 	.short	(.L_54 - .L_53)
.L_53:
        /*001c*/ 	.word	0x00000000
        /*0020*/ 	.short	0x0001
        /*0022*/ 	.short	0x0008
        /*0024*/ 	.byte	0x00, 0xf5, 0x21, 0x00


	//----- nvinfo : EIATTR_KPARAM_INFO
	.align		4
.L_54:
        /*0028*/ 	.byte	0x04, 0x17
        /*002a*/ 	.short	(.L_56 - .L_55)
.L_55:
        /*002c*/ 	.word	0x00000000
        /*0030*/ 	.short	0x0000
        /*0032*/ 	.short	0x0000
        /*0034*/ 	.byte	0x00, 0xf5, 0x21, 0x00


	//----- nvinfo : EIATTR_SPARSE_MMA_MASK
	.align		4
.L_56:
        /*0038*/ 	.byte	0x03, 0x50
        /*003a*/ 	.short	0x0000


	//----- nvinfo : EIATTR_MAXREG_COUNT
	.align		4
        /*003c*/ 	.byte	0x03, 0x1b
        /*003e*/ 	.short	0x00ff


	//----- nvinfo : EIATTR_NUM_BARRIERS
	.align		4
        /*0040*/ 	.byte	0x02, 0x4c
        /*0042*/ 	.byte	0x01
	.zero		1


	//----- nvinfo : EIATTR_MERCURY_ISA_VERSION
	.align		4
        /*0044*/ 	.byte	0x03, 0x5f
        /*0046*/ 	.short	0x0101


	//----- nvinfo : EIATTR_COOP_GROUP_MASK_REGIDS
	.align		4
        /*0048*/ 	.byte	0x04, 0x29
        /*004a*/ 	.short	(.L_58 - .L_57)


	//   ....[0]....
.L_57:
        /*004c*/ 	.word	0xffffffff


	//   ....[1]....
        /*0050*/ 	.word	0xffffffff


	//   ....[2]....
        /*0054*/ 	.word	0xffffffff


	//   ....[3]....
        /*0058*/ 	.word	0xffffffff


	//   ....[4]....
        /*005c*/ 	.word	0xffffffff


	//   ....[5]....
        /*0060*/ 	.word	0xffffffff


	//   ....[6]....
        /*0064*/ 	.word	0xffffffff


	//   ....[7]....
        /*0068*/ 	.word	0xffffffff


	//   ....[8]....
        /*006c*/ 	.word	0xffffffff


	//   ....[9]....
        /*0070*/ 	.word	0xffffffff


	//----- nvinfo : EIATTR_COOP_GROUP_INSTR_OFFSETS
	.align		4
.L_58:
        /*0074*/ 	.byte	0x04, 0x28
        /*0076*/ 	.short	(.L_60 - .L_59)


	//   ....[0]....
.L_59:
        /*0078*/ 	.word	0x000000d0


	//   ....[1]....
        /*007c*/ 	.word	0x000000f0


	//   ....[2]....
        /*0080*/ 	.word	0x00000110


	//   ....[3]....
        /*0084*/ 	.word	0x00000140


	//   ....[4]....
        /*0088*/ 	.word	0x000001b0


	//   ....[5]....
        /*008c*/ 	.word	0x00000290


	//   ....[6]....
        /*0090*/ 	.word	0x000002b0


	//   ....[7]....
        /*0094*/ 	.word	0x000002d0


	//   ....[8]....
        /*0098*/ 	.word	0x000002f0


	//   ....[9]....
        /*009c*/ 	.word	0x00000310


	//----- nvinfo : EIATTR_VRC_CTA_INIT_COUNT
	.align		4
.L_60:
        /*00a0*/ 	.byte	0x02, 0x4a
	.zero		1
	.zero		1


	//----- nvinfo : EIATTR_EXIT_INSTR_OFFSETS
	.align		4
        /*00a4*/ 	.byte	0x04, 0x1c
        /*00a6*/ 	.short	(.L_62 - .L_61)


	//   ....[0]....
.L_61:
        /*00a8*/ 	.word	0x00000210


	//   ....[1]....
        /*00ac*/ 	.word	0x00000320


	//   ....[2]....
        /*00b0*/ 	.word	0x00000370


	//----- nvinfo : EIATTR_CBANK_PARAM_SIZE
	.align		4
.L_62:
        /*00b4*/ 	.byte	0x03, 0x19
        /*00b6*/ 	.short	0x0014


	//----- nvinfo : EIATTR_PARAM_CBANK
	.align		4
        /*00b8*/ 	.byte	0x04, 0x0a
        /*00ba*/ 	.short	(.L_64 - .L_63)
	.align		4
.L_63:
        /*00bc*/ 	.word	index@(.nv.constant0._Z19reduce_with_shufflePKfPfi)
        /*00c0*/ 	.short	0x0380
        /*00c2*/ 	.short	0x0014


	//----- nvinfo : EIATTR_SW_WAR
	.align		4
.L_64:
        /*00c4*/ 	.byte	0x04, 0x36
        /*00c6*/ 	.short	(.L_66 - .L_65)
.L_65:
        /*00c8*/ 	.word	0x00000008
.L_66:


//--------------------- .nv.info._Z20warp_operations_demov --------------------------
	.section	.nv.info._Z20warp_operations_demov,"",@"SHT_CUDA_INFO"
	.sectionflags	@""
	.align	4


	//----- nvinfo : EIATTR_CUDA_API_VERSION
	.align		4
        /*0000*/ 	.byte	0x04, 0x37
        /*0002*/ 	.short	(.L_68 - .L_67)
.L_67:
        /*0004*/ 	.word	0x00000082


	//----- nvinfo : EIATTR_SPARSE_MMA_MASK
	.align		4
.L_68:
        /*0008*/ 	.byte	0x03, 0x50
        /*000a*/ 	.short	0x0000


	//----- nvinfo : EIATTR_MAXREG_COUNT
	.align		4
        /*000c*/ 	.byte	0x03, 0x1b
        /*000e*/ 	.short	0x00ff


	//----- nvinfo : EIATTR_EXTERNS
	.align		4
        /*0010*/ 	.byte	0x04, 0x0f
        /*0012*/ 	.short	(.L_70 - .L_69)


	//   ....[0]....
	.align		4
.L_69:
        /*0014*/ 	.word	index@(vprintf)


	//----- nvinfo : EIATTR_MERCURY_ISA_VERSION
	.align		4
.L_70:
        /*0018*/ 	.byte	0x03, 0x5f
        /*001a*/ 	.short	0x0101


	//----- nvinfo : EIATTR_COOP_GROUP_MASK_REGIDS
	.align		4
        /*001c*/ 	.byte	0x04, 0x29
        /*001e*/ 	.short	(.L_72 - .L_71)


	//   ....[0]....
.L_71:
        /*0020*/ 	.word	0xffffffff


	//   ....[1]....
        /*0024*/ 	.word	0xffffffff


	//   ....[2]....
        /*0028*/ 	.word	0xffffffff


	//   ....[3]....
        /*002c*/ 	.word	0xffffffff


	//   ....[4]....
        /*0030*/ 	.word	0xffffffff


	//   ....[5]....
        /*0034*/ 	.word	0xffffffff


	//   ....[6]....
        /*0038*/ 	.word	0xffffffff


	//   ....[7]....
        /*003c*/ 	.word	0xffffffff


	//   ....[8]....
        /*0040*/ 	.word	0xffffffff


	//   ....[9]....
        /*0044*/ 	.word	0xffffffff


	//   ....[10]....
        /*0048*/ 	.word	0xffffffff


	//   ....[11]....
        /*004c*/ 	.word	0xffffffff


	//   ....[12]....
        /*0050*/ 	.word	0xffffffff


	//   ....[13]....
        /*0054*/ 	.word	0xffffffff


	//   ....[14]....
        /*0058*/ 	.word	0xffffffff


	//   ....[15]....
        /*005c*/ 	.word	0xffffffff


	//   ....[16]....
        /*0060*/ 	.word	0x0500000f


	//   ....[17]....
        /*0064*/ 	.word	0x0500000f


	//   ....[18]....
        /*0068*/ 	.word	0x0500000f


	//   ....[19]....
        /*006c*/ 	.word	0x0500000f


	//   ....[20]....
        /*0070*/ 	.word	0x0500000f


	//   ....[21]....
        /*0074*/ 	.word	0x0500000f


	//   ....[22]....
        /*0078*/ 	.word	0x0500000f


	//   ....[23]....
        /*007c*/ 	.word	0x0500000f


	//   ....[24]....
        /*0080*/ 	.word	0x0500000f


	//   ....[25]....
        /*0084*/ 	.word	0x0500000f


	//   ....[26]....
        /*0088*/ 	.word	0x0500000f


	//   ....[27]....
        /*008c*/ 	.word	0x0500000f


	//----- nvinfo : EIATTR_COOP_GROUP_INSTR_OFFSETS
	.align		4
.L_72:
        /*0090*/ 	.byte	0x04, 0x28
        /*0092*/ 	.short	(.L_74 - .L_73)


	//   ....[0]....
.L_73:
        /*0094*/ 	.word	0x000000e0


	//   ....[1]....
        /*0098*/ 	.word	0x00000100


	//   ....[2]....
        /*009c*/ 	.word	0x00000120


	//   ....[3]....
        /*00a0*/ 	.word	0x00000140


	//   ....[4]....
        /*00a4*/ 	.word	0x00000160


	//   ....[5]....
        /*00a8*/ 	.word	0x00000280


	//   ....[6]....
        /*00ac*/ 	.word	0x000002a0


	//   ....[7]....
        /*00b0*/ 	.word	0x000002c0


	//   ....[8]....
        /*00b4*/ 	.word	0x000002e0


	//   ....[9]....
        /*00b8*/ 	.word	0x00000300


	//   ....[10]....
        /*00bc*/ 	.word	0x00000430


	//   ....[11]....
        /*00c0*/ 	.word	0x00000470


	//   ....[12]....
        /*00c4*/ 	.word	0x000004a0


	//   ....[13]....
        /*00c8*/ 	.word	0x000004c0


	//   ....[14]....
        /*00cc*/ 	.word	0x000006a0


	//   ....[15]....
        /*00d0*/ 	.word	0x000007b0


	//   ....[16]....
        /*00d4*/ 	.word	0x00000920


	//   ....[17]....
        /*00d8*/ 	.word	0x00000980


	//   ....[18]....
        /*00dc*/ 	.word	0x000009e0


	//   ....[19]....
        /*00e0*/ 	.word	0x00000a40


	//   ....[20]....
        /*00e4*/ 	.word	0x00000aa0


	//   ....[21]....
        /*00e8*/ 	.word	0x00000b30


	//   ....[22]....
        /*00ec*/ 	.word	0x00000be0


	//   ....[23]....
        /*00f0*/ 	.word	0x00000c50


	//   ....[24]....
        /*00f4*/ 	.word	0x00000cb0


	//   ....[25]....
        /*00f8*/ 	.word	0x00000d30


	//   ....[26]....
        /*00fc*/ 	.word	0x00000dc0


	//   ....[27]....
        /*0100*/ 	.word	0x00000e60


	//----- nvinfo : EIATTR_VRC_CTA_INIT_COUNT
	.align		4
.L_74:
        /*0104*/ 	.byte	0x02, 0x4a
	.zero		1
	.zero		1


	//----- nvinfo : EIATTR_SYSCALL_OFFSETS
	.align		4
        /*0108*/ 	.byte	0x04, 0x46
        /*010a*/ 	.short	(.L_76 - .L_75)


	//   ....[0]....
.L_75:
        /*010c*/ 	.word	0x00000230


	//   ....[1]....
        /*0110*/ 	.word	0x000003e0


	//   ....[2]....
        /*0114*/ 	.word	0x00000630


	//   ....[3]....
        /*0118*/ 	.word	0x00000770


	//   ....[4]....
        /*011c*/ 	.word	0x000008b0


	//----- nvinfo : EIATTR_EXIT_INSTR_OFFSETS
	.align		4
.L_76:
        /*0120*/ 	.byte	0x04, 0x1c
        /*0122*/ 	.short	(.L_78 - .L_77)


	//   ....[0]....
.L_77:
        /*0124*/ 	.word	0x00000080


	//   ....[1]....
        /*0128*/ 	.word	0x000007d0


	//   ....[2]....
        /*012c*/ 	.word	0x000008c0


	//----- nvinfo : EIATTR_CRS_STACK_SIZE
	.align		4
.L_78:
        /*0130*/ 	.byte	0x04, 0x1e
        /*0132*/ 	.short	(.L_80 - .L_79)
.L_79:
        /*0134*/ 	.word	0x00000000


	//----- nvinfo : EIATTR_SW_WAR
	.align		4
.L_80:
        /*0138*/ 	.byte	0x04, 0x36
        /*013a*/ 	.short	(.L_82 - .L_81)
.L_81:
        /*013c*/ 	.word	0x00000008
.L_82:


//--------------------- .nv.info._Z18shuffle_basic_demov --------------------------
	.section	.nv.info._Z18shuffle_basic_demov,"",@"SHT_CUDA_INFO"
	.sectionflags	@""
	.align	4


	//----- nvinfo : EIATTR_CUDA_API_VERSION
	.align		4
        /*0000*/ 	.byte	0x04, 0x37
        /*0002*/ 	.short	(.L_84 - .L_83)
.L_83:
        /*0004*/ 	.word	0x00000082


	//----- nvinfo : EIATTR_SPARSE_MMA_MASK
	.align		4
.L_84:
        /*0008*/ 	.byte	0x03, 0x50
        /*000a*/ 	.short	0x0000


	//----- nvinfo : EIATTR_MAXREG_COUNT
	.align		4
        /*000c*/ 	.byte	0x03, 0x1b
        /*000e*/ 	.short	0x00ff


	//----- nvinfo : EIATTR_EXTERNS
	.align		4
        /*0010*/ 	.byte	0x04, 0x0f
        /*0012*/ 	.short	(.L_86 - .L_85)


	//   ....[0]....
	.align		4
.L_85:
        /*0014*/ 	.word	index@(vprintf)


	//----- nvinfo : EIATTR_MERCURY_ISA_VERSION
	.align		4
.L_86:
        /*0018*/ 	.byte	0x03, 0x5f
        /*001a*/ 	.short	0x0101


	//----- nvinfo : EIATTR_COOP_GROUP_MASK_REGIDS
	.align		4
        /*001c*/ 	.byte	0x04, 0x29
        /*001e*/ 	.short	(.L_88 - .L_87)


	//   ....[0]....
.L_87:
        /*0020*/ 	.word	0xffffffff


	//   ....[1]....
        /*0024*/ 	.word	0xffffffff


	//   ....[2]....
        /*0028*/ 	.word	0xffffffff


	//   ....[3]....
        /*002c*/ 	.word	0xffffffff


	//----- nvinfo : EIATTR_COOP_GROUP_INSTR_OFFSETS
	.align		4
.L_88:
        /*0030*/ 	.byte	0x04, 0x28
        /*0032*/ 	.short	(.L_90 - .L_89)


	//   ....[0]....
.L_89:
        /*0034*/ 	.word	0x000000b0


	//   ....[1]....
        /*0038*/ 	.word	0x000000c0


	//   ....[2]....
        /*003c*/ 	.word	0x000000d0


	//   ....[3]....
        /*0040*/ 	.word	0x000000e0


	//----- nvinfo : EIATTR_VRC_CTA_INIT_COUNT
	.align		4
.L_90:
        /*0044*/ 	.byte	0x02, 0x4a
	.zero		1
	.zero		1


	//----- nvinfo : EIATTR_SYSCALL_OFFSETS
	.align		4
        /*0048*/ 	.byte	0x04, 0x46
        /*004a*/ 	.short	(.L_92 - .L_91)


	//   ....[0]....
.L_91:
        /*004c*/ 	.word	0x00000170


	//   ....[1]....
        /*0050*/ 	.word	0x00000220


	//   ....[2]....
        /*0054*/ 	.word	0x000002c0


	//   ....[3]....
        /*0058*/ 	.word	0x00000360


	//   ....[4]....
        /*005c*/ 	.word	0x00000400


	//   ....[5]....
        /*0060*/ 	.word	0x000004a0


	//----- nvinfo : EIATTR_EXIT_INSTR_OFFSETS
	.align		4
.L_92:
        /*0064*/ 	.byte	0x04, 0x1c
        /*0066*/ 	.short	(.L_94 - .L_93)


	//   ....[0]....
.L_93:
        /*0068*/ 	.word	0x00000080


	//   ....[1]....
        /*006c*/ 	.word	0x000000f0


	//   ....[2]....
        /*0070*/ 	.word	0x000004b0


	//----- nvinfo : EIATTR_CRS_STACK_SIZE
	.align		4
.L_94:
        /*0074*/ 	.byte	0x04, 0x1e
        /*0076*/ 	.short	(.L_96 - .L_95)
.L_95:
        /*0078*/ 	.word	0x00000000


	//----- nvinfo : EIATTR_SW_WAR
	.align		4
.L_96:
        /*007c*/ 	.byte	0x04, 0x36
        /*007e*/ 	.short	(.L_98 - .L_97)
.L_97:
        /*0080*/ 	.word	0x00000008
.L_98:


//--------------------- .nv.callgraph             --------------------------
	.section	.nv.callgraph,"",@"SHT_CUDA_CALLGRAPH"
	.align	4
	.sectionentsize	8
	.align		4
        /*0000*/ 	.word	0x00000000
	.align		4
        /*0004*/ 	.word	0xffffffff
	.align		4
        /*0008*/ 	.word	index@(_Z20warp_operations_demov)
	.align		4
        /*000c*/ 	.word	index@(vprintf)
	.align		4
        /*0010*/ 	.word	index@(_Z18shuffle_basic_demov)
	.align		4
        /*0014*/ 	.word	index@(vprintf)
	.align		4
        /*0018*/ 	.word	0x00000000
	.align		4
        /*001c*/ 	.word	0xfffffffe
	.align		4
        /*0020*/ 	.word	0x00000000
	.align		4
        /*0024*/ 	.word	0xfffffffd
	.align		4
        /*0028*/ 	.word	0x00000000
	.align		4
        /*002c*/ 	.word	0xfffffffc


//--------------------- .nv.constant4             --------------------------
	.section	.nv.constant4,"a",@progbits
	.align	8
	.align		8
.nv.constant4:
        /*0000*/ 	.dword	$str
	.align		8
        /*0008*/ 	.dword	$str$1
	.align		8
        /*0010*/ 	.dword	$str$2
	.align		8
        /*0018*/ 	.dword	$str$3
	.align		8
        /*0020*/ 	.dword	$str$4
	.align		8
        /*0028*/ 	.dword	$str$5
	.align		8
        /*0030*/ 	.dword	$str$6
	.align		8
        /*0038*/ 	.dword	$str$7
	.align		8
        /*0040*/ 	.dword	$str$8
	.align		8
        /*0048*/ 	.dword	$str$9
	.align		8
        /*0050*/ 	.dword	$str$10
	.align		8
        /*0058*/ 	.dword	vprintf


//--------------------- .text._Z18reduce_with_sharedPKfPfi --------------------------
	.section	.text._Z18reduce_with_sharedPKfPfi,"ax",@progbits
	.align	128
        .global         _Z18reduce_with_sharedPKfPfi
        .type           _Z18reduce_with_sharedPKfPfi,@function
        .size           _Z18reduce_with_sharedPKfPfi,(.L_x_47 - _Z18reduce_with_sharedPKfPfi)
        .other          _Z18reduce_with_sharedPKfPfi,@"STO_CUDA_ENTRY STV_DEFAULT"
_Z18reduce_with_sharedPKfPfi:
.text._Z18reduce_with_sharedPKfPfi:
[----:B------:R-:W-:Y:S01]  /*0000*/  LDC R1, c[0x0][0x37c] ;  /* 0x0000df00ff017b82 */ /* 0x000fe20000000800 */
[----:B------:R-:W0:Y:S01]  /*0010*/  S2R R9, SR_TID.X ;  /* 0x0000000000097919 */ /* 0x000e220000002100 */
[----:B------:R-:W0:Y:S01]  /*0020*/  LDCU UR4, c[0x0][0x360] ;  /* 0x00006c00ff0477ac */ /* 0x000e220008000800 */
[----:B------:R-:W-:Y:S01]  /*0030*/  HFMA2 R4, -RZ, RZ, 0, 0 ;  /* 0x00000000ff047431 */ /* 0x000fe200000001ff */
[----:B------:R-:W0:Y:S01]  /*0040*/  S2R R0, SR_CTAID.X ;  /* 0x0000000000007919 */ /* 0x000e220000002500 */
[----:B------:R-:W1:Y:S01]  /*0050*/  LDCU UR5, c[0x0][0x390] ;  /* 0x00007200ff0577ac */ /* 0x000e620008000800 */
[----:B------:R-:W2:Y:S01]  /*0060*/  LDCU.64 UR6, c[0x0][0x358] ;  /* 0x00006b00ff0677ac */ /* 0x000ea20008000a00 */
[----:B0-----:R-:W-:-:S05]  /*0070*/  IMAD R5, R0, UR4, R9 ;  /* 0x0000000400057c24 */ /* 0x001fca000f8e0209 */
[----:B-1----:R-:W-:-:S13]  /*0080*/  ISETP.GE.AND P0, PT, R5, UR5, PT ;  /* 0x0000000505007c0c */ /* 0x002fda000bf06270 */
[----:B------:R-:W0:Y:S02]  /*0090*/  @!P0 LDC.64 R2, c[0x0][0x380] ;  /* 0x0000e000ff028b82 */ /* 0x000e240000000a00 */
[----:B0-----:R-:W-:-:S05]  /*00a0*/  @!P0 IMAD.WIDE R2, R5, 0x4, R2 ;  /* 0x0000000405028825 */ /* 0x001fca00078e0202 */
[----:B--2---:R-:W2:Y:S01]  /*00b0*/  @!P0 LDG.E R4, desc[UR6][R2.64] ;  /* 0x0000000602048981 */ /* 0x004ea2000c1e1900 */
[----:B------:R-:W0:Y:S01]  /*00c0*/  S2UR UR5, SR_CgaCtaId ;  /* 0x00000000000579c3 */ /* 0x000e220000008800 */
[----:B------:R-:W-:Y:S01]  /*00d0*/  UMOV UR4, 0x400 ;  /* 0x0000040000047882 */ /* 0x000fe20000000000 */
[C---:B------:R-:W-:Y:S02]  /*00e0*/  ISETP.GT.U32.AND P1, PT, R9.reuse, 0x7f, PT ;  /* 0x0000007f0900780c */ /* 0x040fe40003f24070 */
[----:B------:R-:W-:Y:S01]  /*00f0*/  ISETP.GT.U32.AND P0, PT, R9, 0x3f, PT ;  /* 0x0000003f0900780c */ /* 0x000fe20003f04070 */
[----:B0-----:R-:W-:-:S06]  /*0100*/  ULEA UR4, UR5, UR4, 0x18 ;  /* 0x0000000405047291 */ /* 0x001fcc000f8ec0ff */
[----:B------:R-:W-:-:S05]  /*0110*/  LEA R5, R9, UR4, 0x2 ;  /* 0x0000000409057c11 */ /* 0x000fca000f8e10ff */
[----:B--2---:R-:W-:Y:S01]  /*0120*/  STS [R5], R4 ;  /* 0x0000000405007388 */ /* 0x004fe20000000800 */
[----:B------:R-:W-:Y:S06]  /*0130*/  BAR.SYNC.DEFER_BLOCKING 0x0 ;  /* 0x0000000000007b1d */ /* 0x000fec0000010000 */
[----:B------:R-:W-:Y:S04]  /*0140*/  @!P1 LDS R6, [R5+0x200] ;  /* 0x0002000005069984 */ /* 0x000fe80000000800 */
[----:B------:R-:W0:Y:S02]  /*0150*/  @!P1 LDS R7, [R5] ;  /* 0x0000000005079984 */ /* 0x000e240000000800 */
[----:B0-----:R-:W-:-:S05]  /*0160*/  @!P1 FADD R6, R6, R7 ;  /* 0x0000000706069221 */ /* 0x001fca0000000000 */
[----:B------:R-:W-:Y:S01]  /*0170*/  @!P1 STS [R5], R6 ;  /* 0x0000000605009388 */ /* 0x000fe20000000800 */
[----:B------:R-:W-:Y:S01]  /*0180*/  BAR.SYNC.DEFER_BLOCKING 0x0 ;  /* 0x0000000000007b1d */ /* 0x000fe20000010000 */
[----:B------:R-:W-:-:S05]  /*0190*/  ISETP.GT.U32.AND P1, PT, R9, 0x1f, PT ;  /* 0x0000001f0900780c */ /* 0x000fca0003f24070 */
        /* <DEDUP_REMOVED lines=29> */
[----:B------:R-:W-:-:S05]  /*0370*/  ISETP.NE.AND P0, PT, R9, RZ, PT ;  /* 0x000000ff0900720c */ /* 0x000fca0003f05270 */
[----:B------:R-:W-:Y:S04]  /*0380*/  @!P1 LDS R3, [R5+0x8] ;  /* 0x0000080005039984 */ /* 0x000fe80000000800 */
[----:B------:R-:W0:Y:S02]  /*0390*/  @!P1 LDS R6, [R5] ;  /* 0x0000000005069984 */ /* 0x000e240000000800 */
[----:B0-----:R-:W-:-:S05]  /*03a0*/  @!P1 FADD R6, R3, R6 ;  /* 0x0000000603069221 */ /* 0x001fca0000000000 */
[----:B------:R-:W-:Y:S01]  /*03b0*/  @!P1 STS [R5], R6 ;  /* 0x0000000605009388 */ /* 0x000fe20000000800 */
[----:B------:R-:W-:Y:S06]  /*03c0*/  BAR.SYNC.DEFER_BLOCKING 0x0 ;  /* 0x0000000000007b1d */ /* 0x000fec0000010000 */
[----:B------:R-:W-:Y:S04]  /*03d0*/  @!P0 LDS R2, [UR4+0x4] ;  /* 0x00000404ff028984 */ /* 0x000fe80008000800 */
[----:B------:R-:W0:Y:S02]  /*03e0*/  @!P0 LDS R3, [R5] ;  /* 0x0000000005038984 */ /* 0x000e240000000800 */
[----:B0-----:R-:W-:-:S05]  /*03f0*/  @!P0 FADD R2, R2, R3 ;  /* 0x0000000302028221 */ /* 0x001fca0000000000 */
[----:B------:R0:W-:Y:S01]  /*0400*/  @!P0 STS [R5], R2 ;  /* 0x0000000205008388 */ /* 0x0001e20000000800 */
[----:B------:R-:W-:Y:S06]  /*0410*/  BAR.SYNC.DEFER_BLOCKING 0x0 ;  /* 0x0000000000007b1d */ /* 0x000fec0000010000 */
[----:B------:R-:W-:Y:S05]  /*0420*/  @P0 EXIT ;  /* 0x000000000000094d */ /* 0x000fea0003800000 */
[----:B0-----:R-:W0:Y:S01]  /*0430*/  LDS R5, [UR4] ;  /* 0x00000004ff057984 */ /* 0x001e220008000800 */
[----:B------:R-:W1:Y:S02]  /*0440*/  LDC.64 R2, c[0x0][0x388] ;  /* 0x0000e200ff027b82 */ /* 0x000e640000000a00 */
[----:B-1----:R-:W-:-:S05]  /*0450*/  IMAD.WIDE.U32 R2, R0, 0x4, R2 ;  /* 0x0000000400027825 */ /* 0x002fca00078e0002 */
[----:B0-----:R-:W-:Y:S01]  /*0460*/  STG.E desc[UR6][R2.64], R5 ;  /* 0x0000000502007986 */ /* 0x001fe2000c101906 */
[----:B------:R-:W-:Y:S05]  /*0470*/  EXIT ;  /* 0x000000000000794d */ /* 0x000fea0003800000 */
.L_x_0:
[----:B------:R-:W-:-:S00]  /*0480*/  BRA `(.L_x_0) ;  /* 0xfffffffc00fc7947 */ /* 0x000fc0000383ffff */
[----:B------:R-:W-:-:S00]  /*0490*/  NOP ;  /* 0x0000000000007918 */ /* 0x000fc00000000000 */
        /* <DEDUP_REMOVED lines=14> */
.L_x_47:


//--------------------- .text._Z19reduce_with_shufflePKfPfi --------------------------
	.section	.text._Z19reduce_with_shufflePKfPfi,"ax",@progbits
	.align	128
        .global         _Z19reduce_with_shufflePKfPfi
        .type           _Z19reduce_with_shufflePKfPfi,@function
        .size           _Z19reduce_with_shufflePKfPfi,(.L_x_48 - _Z19reduce_with_shufflePKfPfi)
        .other          _Z19reduce_with_shufflePKfPfi,@"STO_CUDA_ENTRY STV_DEFAULT"
_Z19reduce_with_shufflePKfPfi:
.text._Z19reduce_with_shufflePKfPfi:
[----:B------:R-:W-:Y:S01]  /*0000*/  LDC R1, c[0x0][0x37c] ;  /* 0x0000df00ff017b82 */ /* 0x000fe20000000800 */
[----:B------:R-:W0:Y:S01]  /*0010*/  S2R R13, SR_TID.X ;  /* 0x00000000000d7919 */ /* 0x000e220000002100 */
[----:B------:R-:W0:Y:S01]  /*0020*/  LDCU UR4, c[0x0][0x360] ;  /* 0x00006c00ff0477ac */ /* 0x000e220008000800 */
[----:B------:R-:W-:Y:S01]  /*0030*/  HFMA2 R6, -RZ, RZ, 0, 0 ;  /* 0x00000000ff067431 */ /* 0x000fe200000001ff */
[----:B------:R-:W0:Y:S01]  /*0040*/  S2R R0, SR_CTAID.X ;  /* 0x0000000000007919 */ /* 0x000e220000002500 */
[----:B------:R-:W1:Y:S01]  /*0050*/  LDCU UR5, c[0x0][0x390] ;  /* 0x00007200ff0577ac */ /* 0x000e620008000800 */
[----:B0-----:R-:W-:-:S05]  /*0060*/  IMAD R5, R0, UR4, R13 ;  /* 0x0000000400057c24 */ /* 0x001fca000f8e020d */
[----:B-1----:R-:W-:Y:S01]  /*0070*/  ISETP.GE.AND P0, PT, R5, UR5, PT ;  /* 0x0000000505007c0c */ /* 0x002fe2000bf06270 */
[----:B------:R-:W0:-:S12]  /*0080*/  LDCU.64 UR4, c[0x0][0x358] ;  /* 0x00006b00ff0477ac */ /* 0x000e180008000a00 */
[----:B------:R-:W1:Y:S02]  /*0090*/  @!P0 LDC.64 R2, c[0x0][0x380] ;  /* 0x0000e000ff028b82 */ /* 0x000e640000000a00 */
[----:B-1----:R-:W-:-:S05]  /*00a0*/  @!P0 IMAD.WIDE R2, R5, 0x4, R2 ;  /* 0x0000000405028825 */ /* 0x002fca00078e0202 */
[----:B0-----:R-:W2:Y:S01]  /*00b0*/  @!P0 LDG.E R6, desc[UR4][R2.64] ;  /* 0x0000000402068981 */ /* 0x001ea2000c1e1900 */
[----:B------:R-:W-:-:S03]  /*00c0*/  ISETP.GT.U32.AND P1, PT, R13, 0x1f, PT ;  /* 0x0000001f0d00780c */ /* 0x000fc60003f24070 */
[----:B--2---:R-:W0:Y:S02]  /*00d0*/  SHFL.DOWN PT, R5, R6, 0x10, 0x1f ;  /* 0x0a001f0006057f89 */ /* 0x004e2400000e0000 */
[----:B0-----:R-:W-:-:S05]  /*00e0*/  FADD R5, R5, R6 ;  /* 0x0000000605057221 */ /* 0x001fca0000000000 */
[----:B------:R-:W0:Y:S02]  /*00f0*/  SHFL.DOWN PT, R4, R5, 0x8, 0x1f ;  /* 0x09001f0005047f89 */ /* 0x000e2400000e0000 */
[----:B0-----:R-:W-:-:S05]  /*0100*/  FADD R7, R5, R4 ;  /* 0x0000000405077221 */ /* 0x001fca0000000000 */
[----:B------:R-:W0:Y:S02]  /*0110*/  SHFL.DOWN PT, R4, R7, 0x4, 0x1f ;  /* 0x08801f0007047f89 */ /* 0x000e2400000e0000 */
[----:B0-----:R-:W-:Y:S01]  /*0120*/  FADD R8, R7, R4 ;  /* 0x0000000407087221 */ /* 0x001fe20000000000 */
[----:B------:R-:W-:-:S04]  /*0130*/  LOP3.LUT R4, R13, 0x1f, RZ, 0xc0, !PT ;  /* 0x0000001f0d047812 */ /* 0x000fc800078ec0ff */
[----:B------:R-:W0:Y:S01]  /*0140*/  SHFL.DOWN PT, R9, R8, 0x2, 0x1f ;  /* 0x08401f0008097f89 */ /* 0x000e2200000e0000 */
[----:B------:R-:W-:-:S13]  /*0150*/  ISETP.NE.AND P0, PT, R4, RZ, PT ;  /* 0x000000ff0400720c */ /* 0x000fda0003f05270 */
[----:B------:R-:W1:Y:S01]  /*0160*/  @!P0 S2R R11, SR_CgaCtaId ;  /* 0x00000000000b8919 */ /* 0x000e620000008800 */
[----:B------:R-:W-:Y:S02]  /*0170*/  @!P0 MOV R6, 0x400 ;  /* 0x0000040000068802 */ /* 0x000fe40000000f00 */
[----:B------:R-:W-:-:S04]  /*0180*/  @!P0 SHF.R.U32.HI R3, RZ, 0x3, R13 ;  /* 0x00000003ff038819 */ /* 0x000fc8000001160d */
[----:B------:R-:W-:Y:S01]  /*0190*/  @!P0 LOP3.LUT R3, R3, 0x7c, RZ, 0xc0, !PT ;  /* 0x0000007c03038812 */ /* 0x000fe200078ec0ff */
[----:B0-----:R-:W-:-:S05]  /*01a0*/  FADD R9, R8, R9 ;  /* 0x0000000908097221 */ /* 0x001fca0000000000 */
[----:B------:R-:W0:Y:S01]  /*01b0*/  SHFL.DOWN PT, R2, R9, 0x1, 0x1f ;  /* 0x08201f0009027f89 */ /* 0x000e2200000e0000 */
[----:B-1----:R-:W-:-:S04]  /*01c0*/  @!P0 LEA R6, R11, R6, 0x18 ;  /* 0x000000060b068211 */ /* 0x002fc800078ec0ff */
[----:B------:R-:W-:Y:S01]  /*01d0*/  @!P0 IADD3 R3, PT, PT, R3, R6, RZ ;  /* 0x0000000603038210 */ /* 0x000fe20007ffe0ff */
[----:B0-----:R-:W-:-:S05]  /*01e0*/  FADD R2, R9, R2 ;  /* 0x0000000209027221 */ /* 0x001fca0000000000 */
[----:B------:R0:W-:Y:S01]  /*01f0*/  @!P0 STS [R3], R2 ;  /* 0x0000000203008388 */ /* 0x0001e20000000800 */
[----:B------:R-:W-:Y:S06]  /*0200*/  BAR.SYNC.DEFER_BLOCKING 0x0 ;  /* 0x0000000000007b1d */ /* 0x000fec0000010000 */
[----:B------:R-:W-:Y:S05]  /*0210*/  @P1 EXIT ;  /* 0x000000000000194d */ /* 0x000fea0003800000 */
[----:B------:R-:W-:-:S13]  /*0220*/  ISETP.GT.U32.AND P1, PT, R4, 0x7, PT ;  /* 0x000000070400780c */ /* 0x000fda0003f24070 */
[----:B0-----:R-:W0:Y:S01]  /*0230*/  @!P1 S2R R3, SR_CgaCtaId ;  /* 0x0000000000039919 */ /* 0x001e220000008800 */
[----:B------:R-:W-:-:S04]  /*0240*/  @!P1 MOV R2, 0x400 ;  /* 0x0000040000029802 */ /* 0x000fc80000000f00 */
[----:B0-----:R-:W-:Y:S02]  /*0250*/  @!P1 LEA R3, R3, R2, 0x18 ;  /* 0x0000000203039211 */ /* 0x001fe400078ec0ff */
[----:B------:R-:W-:Y:S02]  /*0260*/  MOV R2, RZ ;  /* 0x000000ff00027202 */ /* 0x000fe40000000f00 */
[----:B------:R-:W-:-:S05]  /*0270*/  @!P1 LEA R4, R4, R3, 0x2 ;  /* 0x0000000304049211 */ /* 0x000fca00078e10ff */
[----:B------:R-:W0:Y:S04]  /*0280*/  @!P1 LDS R2, [R4] ;  /* 0x0000000004029984 */ /* 0x000e280000000800 */
[----:B0-----:R-:W0:Y:S02]  /*0290*/  SHFL.DOWN PT, R3, R2, 0x10, 0x1f ;  /* 0x0a001f0002037f89 */ /* 0x001e2400000e0000 */
[----:B0-----:R-:W-:-:S05]  /*02a0*/  FADD R3, R3, R2 ;  /* 0x0000000203037221 */ /* 0x001fca0000000000 */
[----:B------:R-:W0:Y:S02]  /*02b0*/  SHFL.DOWN PT, R6, R3, 0x8, 0x1f ;  /* 0x09001f0003067f89 */ /* 0x000e2400000e0000 */
[----:B0-----:R-:W-:-:S05]  /*02c0*/  FADD R6, R3, R6 ;  /* 0x0000000603067221 */ /* 0x001fca0000000000 */
[----:B------:R-:W0:Y:S02]  /*02d0*/  SHFL.DOWN PT, R5, R6, 0x4, 0x1f ;  /* 0x08801f0006057f89 */ /* 0x000e2400000e0000 */
[----:B0-----:R-:W-:-:S05]  /*02e0*/  FADD R5, R6, R5 ;  /* 0x0000000506057221 */ /* 0x001fca0000000000 */
[----:B------:R-:W0:Y:S02]  /*02f0*/  SHFL.DOWN PT, R8, R5, 0x2, 0x1f ;  /* 0x08401f0005087f89 */ /* 0x000e2400000e0000 */
[----:B0-----:R-:W-:-:S05]  /*0300*/  FADD R8, R5, R8 ;  /* 0x0000000805087221 */ /* 0x001fca0000000000 */
[----:B------:R0:W1:Y:S01]  /*0310*/  SHFL.DOWN PT, R7, R8, 0x1, 0x1f ;  /* 0x08201f0008077f89 */ /* 0x00006200000e0000 */
[----:B------:R-:W-:Y:S05]  /*0320*/  @P0 EXIT ;  /* 0x000000000000094d */ /* 0x000fea0003800000 */
[----:B------:R-:W2:Y:S01]  /*0330*/  LDC.64 R2, c[0x0][0x388] ;  /* 0x0000e200ff027b82 */ /* 0x000ea20000000a00 */
[----:B-1----:R-:W-:Y:S01]  /*0340*/  FADD R7, R8, R7 ;  /* 0x0000000708077221 */ /* 0x002fe20000000000 */
[----:B--2---:R-:W-:-:S05]  /*0350*/  IMAD.WIDE.U32 R2, R0, 0x4, R2 ;  /* 0x0000000400027825 */ /* 0x004fca00078e0002 */
[----:B------:R-:W-:Y:S01]  /*0360*/  STG.E desc[UR4][R2.64], R7 ;  /* 0x0000000702007986 */ /* 0x000fe2000c101904 */
[----:B------:R-:W-:Y:S05]  /*0370*/  EXIT ;  /* 0x000000000000794d */ /* 0x000fea0003800000 */
.L_x_1:
        /* <DEDUP_REMOVED lines=16> */
.L_x_48:


//--------------------- .text._Z20warp_operations_demov --------------------------
	.section	.text._Z20warp_operations_demov,"ax",@progbits
	.align	128
        .global         _Z20warp_operations_demov
        .type           _Z20warp_operations_demov,@function
        .size           _Z20warp_operations_demov,(.L_x_49 - _Z20warp_operations_demov)
        .other          _Z20warp_operations_demov,@"STO_CUDA_ENTRY STV_DEFAULT"
_Z20warp_operations_demov:
.text._Z20warp_operations_demov:
[----:B------:R-:W0:Y:S01]  /*0000*/  LDC R1, c[0x0][0x37c] ;  /* 0x0000df00ff017b82 */ /* 0x000e220000000800 */
[----:B------:R-:W1:Y:S01]  /*0010*/  S2R R18, SR_TID.X ;  /* 0x0000000000127919 */ /* 0x000e620000002100 */
[----:B------:R-:W2:Y:S01]  /*0020*/  LDCU UR4, c[0x0][0x2f8] ;  /* 0x00005f00ff0477ac */ /* 0x000ea20008000800 */
[----:B0-----:R-:W-:Y:S01]  /*0030*/  VIADD R1, R1, 0xffffffe8 ;  /* 0xffffffe801017836 */ /* 0x001fe20000000000 */
[----:B------:R-:W0:Y:S04]  /*0040*/  LDCU UR5, c[0x0][0x2fc] ;  /* 0x00005f80ff0577ac */ /* 0x000e280008000800 */
[----:B--2---:R-:W-:-:S05]  /*0050*/  IADD3 R19, P1, PT, R1, UR4, RZ ;  /* 0x0000000401137c10 */ /* 0x004fca000ff3e0ff */
[----:B0-----:R-:W-:Y:S01]  /*0060*/  IMAD.X R17, RZ, RZ, UR5, P1 ;  /* 0x00000005ff117e24 */ /* 0x001fe200088e06ff */
[----:B-1----:R-:W-:-:S13]  /*0070*/  ISETP.GT.U32.AND P0, PT, R18, 0x1f, PT ;  /* 0x0000001f1200780c */ /* 0x002fda0003f04070 */
[----:B------:R-:W-:Y:S05]  /*0080*/  @P0 EXIT ;  /* 0x000000000000094d */ /* 0x000fea0003800000 */
[----:B------:R-:W-:Y:S01]  /*0090*/  LOP3.LUT R18, R18, 0x1f, RZ, 0xc0, !PT ;  /* 0x0000001f12127812 */ /* 0x000fe200078ec0ff */
[----:B------:R-:W-:Y:S03]  /*00a0*/  BSSY.RECONVERGENT B6, `(.L_x_2) ;  /* 0x000001a000067945 */ /* 0x000fe60003800200 */
[C---:B------:R-:W-:Y:S01]  /*00b0*/  ISETP.NE.AND P0, PT, R18.reuse, RZ, PT ;  /* 0x000000ff1200720c */ /* 0x040fe20003f05270 */
[----:B------:R-:W-:-:S05]  /*00c0*/  VIADD R16, R18, 0x1 ;  /* 0x0000000112107836 */ /* 0x000fca0000000000 */
[----:B------:R-:W-:-:S05]  /*00d0*/  I2FP.F32.U32 R2, R16 ;  /* 0x0000001000027245 */ /* 0x000fca0000201000 */
[----:B------:R-:W0:Y:S02]  /*00e0*/  SHFL.DOWN PT, R3, R2, 0x10, 0x1f ;  /* 0x0a001f0002037f89 */ /* 0x000e2400000e0000 */
[----:B0-----:R-:W-:-:S05]  /*00f0*/  FADD R3, R2, R3 ;  /* 0x0000000302037221 */ /* 0x001fca0000000000 */
[----:B------:R-:W0:Y:S02]  /*0100*/  SHFL.DOWN PT, R0, R3, 0x8, 0x1f ;  /* 0x09001f0003007f89 */ /* 0x000e2400000e0000 */
[----:B0-----:R-:W-:-:S05]  /*0110*/  FADD R4, R3, R0 ;  /* 0x0000000003047221 */ /* 0x001fca0000000000 */
[----:B------:R-:W0:Y:S02]  /*0120*/  SHFL.DOWN PT, R5, R4, 0x4, 0x1f ;  /* 0x08801f0004057f89 */ /* 0x000e2400000e0000 */
[----:B0-----:R-:W-:-:S05]  /*0130*/  FADD R5, R4, R5 ;  /* 0x0000000504057221 */ /* 0x001fca0000000000 */
[----:B------:R-:W0:Y:S02]  /*0140*/  SHFL.DOWN PT, R0, R5, 0x2, 0x1f ;  /* 0x08401f0005007f89 */ /* 0x000e2400000e0000 */
[----:B0-----:R-:W-:-:S05]  /*0150*/  FADD R6, R5, R0 ;  /* 0x0000000005067221 */ /* 0x001fca0000000000 */
[----:B------:R-:W0:Y:S02]  /*0160*/  SHFL.DOWN PT, R7, R6, 0x1, 0x1f ;  /* 0x08201f0006077f89 */ /* 0x000e2400000e0000 */
[----:B0-----:R-:W-:Y:S01]  /*0170*/  FADD R0, R6, R7 ;  /* 0x0000000706007221 */ /* 0x001fe20000000000 */
[----:B------:R-:W-:Y:S06]  /*0180*/  @P0 BRA `(.L_x_3) ;  /* 0x00000000002c0947 */ /* 0x000fec0003800000 */
[----:B------:R-:W0:Y:S01]  /*0190*/  F2F.F64.F32 R8, R0 ;  /* 0x0000000000087310 */ /* 0x000e220000201800 */
[----:B------:R-:W-:Y:S01]  /*01a0*/  MOV R3, 0x58 ;  /* 0x0000005800037802 */ /* 0x000fe20000000f00 */
[----:B------:R-:W1:Y:S01]  /*01b0*/  LDCU.64 UR4, c[0x4][0x30] ;  /* 0x01000600ff0477ac */ /* 0x000e620008000a00 */
[----:B------:R-:W-:Y:S02]  /*01c0*/  IMAD.MOV.U32 R6, RZ, RZ, R19 ;  /* 0x000000ffff067224 */ /* 0x000fe400078e0013 */
[----:B------:R2:W3:Y:S01]  /*01d0*/  LDC.64 R10, c[0x4][R3] ;  /* 0x01000000030a7b82 */ /* 0x0004e20000000a00 */
[----:B------:R-:W-:Y:S01]  /*01e0*/  IMAD.MOV.U32 R7, RZ, RZ, R17 ;  /* 0x000000ffff077224 */ /* 0x000fe200078e0011 */
[----:B0-----:R2:W-:Y:S01]  /*01f0*/  STL.64 [R1], R8 ;  /* 0x0000000801007387 */ /* 0x0015e20000100a00 */
[----:B-1----:R-:W-:Y:S01]  /*0200*/  MOV R4, UR4 ;  /* 0x0000000400047c02 */ /* 0x002fe20008000f00 */
[----:B------:R-:W-:-:S07]  /*0210*/  IMAD.U32 R5, RZ, RZ, UR5 ;  /* 0x00000005ff057e24 */ /* 0x000fce000f8e00ff */
[----:B------:R-:W-:-:S07]  /*0220*/  LEPC R20, `(.L_x_3) ;  /* 0x000000001014794e */ /* 0x000fce0000000000 */
[----:B--23--:R-:W-:Y:S05]  /*0230*/  CALL.ABS.NOINC R10 ;  /* 0x000000000a007343 */ /* 0x00cfea0003c00000 */
.L_x_3:
[----:B------:R-:W-:Y:S05]  /*0240*/  BSYNC.RECONVERGENT B6 ;  /* 0x0000000000067941 */ /* 0x000fea0003800200 */
.L_x_2:
[----:B------:R-:W-:Y:S01]  /*0250*/  UMOV UR4, 0xffffffff ;  /* 0xffffffff00047882 */ /* 0x000fe20000000000 */
[----:B------:R-:W-:Y:S02]  /*0260*/  ISETP.NE.AND P0, PT, R18, RZ, PT ;  /* 0x000000ff1200720c */ /* 0x000fe40003f05270 */
[----:B------:R-:W-:Y:S11]  /*0270*/  BRA.DIV UR4, `(.L_x_4) ;  /* 0x0000000604947947 */ /* 0x000ff6000b800000 */
[----:B------:R-:W0:Y:S02]  /*0280*/  SHFL.DOWN PT, R14, R2, 0x10, 0x1f ;  /* 0x0a001f00020e7f89 */ /* 0x000e2400000e0000 */
[----:B0-----:R-:W-:-:S05]  /*0290*/  FMNMX R0, R2, R14, !PT ;  /* 0x0000000e02007209 */ /* 0x001fca0007800000 */
[----:B------:R-:W0:Y:S02]  /*02a0*/  SHFL.DOWN PT, R14, R0, 0x8, 0x1f ;  /* 0x09001f00000e7f89 */ /* 0x000e2400000e0000 */
[----:B0-----:R-:W-:-:S05]  /*02b0*/  FMNMX R3, R0, R14, !PT ;  /* 0x0000000e00037209 */ /* 0x001fca0007800000 */
[----:B------:R-:W0:Y:S02]  /*02c0*/  SHFL.DOWN PT, R14, R3, 0x4, 0x1f ;  /* 0x08801f00030e7f89 */ /* 0x000e2400000e0000 */
[----:B0-----:R-:W-:-:S05]  /*02d0*/  FMNMX R4, R3, R14, !PT ;  /* 0x0000000e03047209 */ /* 0x001fca0007800000 */
[----:B------:R-:W0:Y:S02]  /*02e0*/  SHFL.DOWN PT, R14, R4, 0x2, 0x1f ;  /* 0x08401f00040e7f89 */ /* 0x000e2400000e0000 */
[----:B0-----:R-:W-:-:S05]  /*02f0*/  FMNMX R5, R4, R14, !PT ;  /* 0x0000000e04057209 */ /* 0x001fca0007800000 */
[----:B------:R0:W1:Y:S02]  /*0300*/  SHFL.DOWN PT, R14, R5, 0x1, 0x1f ;  /* 0x08201f00050e7f89 */ /* 0x00006400000e0000 */
.L_x_23:
[----:B------:R-:W-:Y:S01]  /*0310*/  BSSY.RECONVERGENT B6, `(.L_x_5) ;  /* 0x000000e000067945 */ /* 0x000fe20003800200 */
[----:B-1----:R-:W-:-:S03]  /*0320*/  FMNMX R14, R5, R14, !PT ;  /* 0x0000000e050e7209 */ /* 0x002fc60007800000 */
[----:B------:R-:W-:Y:S05]  /*0330*/  @P0 BRA `(.L_x_6) ;  /* 0x00000000002c0947 */ /* 0x000fea0003800000 */
[----:B------:R-:W1:Y:S01]  /*0340*/  F2F.F64.F32 R14, R14 ;  /* 0x0000000e000e7310 */ /* 0x000e620000201800 */
[----:B------:R-:W-:Y:S01]  /*0350*/  MOV R0, 0x58 ;  /* 0x0000005800007802 */ /* 0x000fe20000000f00 */
[----:B------:R-:W2:Y:S01]  /*0360*/  LDCU.64 UR4, c[0x4][0x38] ;  /* 0x01000700ff0477ac */ /* 0x000ea20008000a00 */
[----:B------:R-:W-:Y:S02]  /*0370*/  IMAD.MOV.U32 R6, RZ, RZ, R19 ;  /* 0x000000ffff067224 */ /* 0x000fe400078e0013 */
[----:B------:R3:W4:Y:S01]  /*0380*/  LDC.64 R8, c[0x4][R0] ;  /* 0x0100000000087b82 */ /* 0x0007220000000a00 */
[----:B------:R-:W-:Y:S01]  /*0390*/  IMAD.MOV.U32 R7, RZ, RZ, R17 ;  /* 0x000000ffff077224 */ /* 0x000fe200078e0011 */
[----:B-1----:R3:W-:Y:S01]  /*03a0*/  STL.64 [R1], R14 ;  /* 0x0000000e01007387 */ /* 0x0027e20000100a00 */
[----:B--2---:R-:W-:Y:S01]  /*03b0*/  MOV R4, UR4 ;  /* 0x0000000400047c02 */ /* 0x004fe20008000f00 */
[----:B0-----:R-:W-:-:S07]  /*03c0*/  IMAD.U32 R5, RZ, RZ, UR5 ;  /* 0x00000005ff057e24 */ /* 0x001fce000f8e00ff */
[----:B------:R-:W-:-:S07]  /*03d0*/  LEPC R20, `(.L_x_6) ;  /* 0x000000001014794e */ /* 0x000fce0000000000 */
[----:B---34-:R-:W-:Y:S05]  /*03e0*/  CALL.ABS.NOINC R8 ;  /* 0x0000000008007343 */ /* 0x018fea0003c00000 */
.L_x_6:
[----:B------:R-:W-:Y:S05]  /*03f0*/  BSYNC.RECONVERGENT B6 ;  /* 0x0000000000067941 */ /* 0x000fea0003800200 */
.L_x_5:
[----:B------:R-:W-:Y:S01]  /*0400*/  UMOV UR4, 0xffffffff ;  /* 0xffffffff00047882 */ /* 0x000fe20000000000 */
[----:B------:R-:W-:Y:S02]  /*0410*/  ISETP.NE.AND P0, PT, R18, RZ, PT ;  /* 0x000000ff1200720c */ /* 0x000fe40003f05270 */
[----:B------:R-:W-:Y:S11]  /*0420*/  BRA.DIV UR4, `(.L_x_7) ;  /* 0x0000000604a87947 */ /* 0x000ff6000b800000 */
[----:B------:R-:W1:Y:S02]  /*0430*/  SHFL.UP PT, R14, R2, 0x1, RZ ;  /* 0x04200000020e7989 */ /* 0x000e6400000e00ff */
[----:B-1----:R-:W-:Y:S02]  /*0440*/  FSEL R3, R14, -RZ, P0 ;  /* 0x800000ff0e037208 */ /* 0x002fe40000000000 */
[----:B------:R-:W-:-:S03]  /*0450*/  ISETP.GT.U32.AND P0, PT, R18, 0x1, PT ;  /* 0x000000011200780c */ /* 0x000fc60003f04070 */
[----:B------:R-:W-:-:S05]  /*0460*/  FADD R0, R2, R3 ;  /* 0x0000000302007221 */ /* 0x000fca0000000000 */
[----:B------:R-:W1:Y:S05]  /*0470*/  SHFL.UP PT, R14, R0, 0x2, RZ ;  /* 0x04400000000e7989 */ /* 0x000e6a00000e00ff */
[----:B-1----:R-:W-:Y:S01]  /*0480*/  @P0 FADD R0, R0, R14 ;  /* 0x0000000e00000221 */ /* 0x002fe20000000000 */
[----:B------:R-:W-:-:S04]  /*0490*/  ISETP.GT.U32.AND P0, PT, R18, 0x3, PT ;  /* 0x000000031200780c */ /* 0x000fc80003f04070 */
[----:B------:R-:W1:Y:S09]  /*04a0*/  SHFL.UP PT, R14, R0, 0x4, RZ ;  /* 0x04800000000e7989 */ /* 0x000e7200000e00ff */
[----:B-1----:R-:W-:-:S05]  /*04b0*/  @P0 FADD R0, R0, R14 ;  /* 0x0000000e00000221 */ /* 0x002fca0000000000 */
[----:B------:R1:W2:Y:S02]  /*04c0*/  SHFL.UP PT, R14, R0, 0x8, RZ ;  /* 0x05000000000e7989 */ /* 0x0002a400000e00ff */
.L_x_29:
[----:B--2---:R-:W-:Y:S01]  /*04d0*/  FADD R13, R0, R14 ;  /* 0x0000000e000d7221 */ /* 0x004fe20000000000 */
[----:B------:R-:W-:Y:S01]  /*04e0*/  UMOV UR4, 0xffffffff ;  /* 0xffffffff00047882 */ /* 0x000fe20000000000 */
[C---:B------:R-:W-:Y:S02]  /*04f0*/  ISETP.GT.U32.AND P1, PT, R18.reuse, 0x7, PT ;  /* 0x000000071200780c */ /* 0x040fe40003f24070 */
[----:B------:R-:W-:Y:S02]  /*0500*/  ISETP.NE.AND P0, PT, R18, 0x7, PT ;  /* 0x000000071200780c */ /* 0x000fe40003f05270 */
[----:B------:R-:W-:Y:S01]  /*0510*/  FSEL R13, R13, R0, P1 ;  /* 0x000000000d0d7208 */ /* 0x000fe20000800000 */
[----:B------:R-:W-:Y:S10]  /*0520*/  BRA.DIV UR4, `(.L_x_8) ;  /* 0x0000000604ec7947 */ /* 0x000ff4000b800000 */
.L_x_32:
[----:B------:R-:W-:Y:S01]  /*0530*/  BSSY.RECONVERGENT B7, `(.L_x_9) ;  /* 0x0000013000077945 */ /* 0x000fe20003800200 */
[----:B------:R-:W-:-:S03]  /*0540*/  HFMA2 R13, -RZ, RZ, 3.078125, 0 ;  /* 0x42280000ff0d7431 */ /* 0x000fc600000001ff */
[----:B------:R-:W-:Y:S05]  /*0550*/  @!P0 BRA `(.L_x_10) ;  /* 0x0000000000408947 */ /* 0x000fea0003800000 */
[----:B------:R-:W-:Y:S01]  /*0560*/  ISETP.NE.AND P0, PT, R18, 0x4, PT ;  /* 0x000000041200780c */ /* 0x000fe20003f05270 */
[----:B------:R-:W-:-:S12]  /*0570*/  BSSY.RECONVERGENT B6, `(.L_x_11) ;  /* 0x000000d000067945 */ /* 0x000fd80003800200 */
[----:B------:R-:W-:Y:S05]  /*0580*/  @P0 BRA `(.L_x_12) ;  /* 0x00000000002c0947 */ /* 0x000fea0003800000 */
[----:B------:R-:W2:Y:S01]  /*0590*/  F2F.F64.F32 R8, R0 ;  /* 0x0000000000087310 */ /* 0x000ea20000201800 */
[----:B------:R-:W-:Y:S01]  /*05a0*/  MOV R3, 0x58 ;  /* 0x0000005800037802 */ /* 0x000fe20000000f00 */
[----:B------:R-:W3:Y:S01]  /*05b0*/  LDCU.64 UR4, c[0x4][0x40] ;  /* 0x01000800ff0477ac */ /* 0x000ee20008000a00 */
[----:B------:R-:W-:Y:S01]  /*05c0*/  IMAD.MOV.U32 R6, RZ, RZ, R19 ;  /* 0x000000ffff067224 */ /* 0x000fe200078e0013 */
[----:B------:R-:W-:Y:S01]  /*05d0*/  MOV R7, R17 ;  /* 0x0000001100077202 */ /* 0x000fe20000000f00 */
[----:B------:R4:W5:Y:S01]  /*05e0*/  LDC.64 R10, c[0x4][R3] ;  /* 0x01000000030a7b82 */ /* 0x0009620000000a00 */
[----:B--2---:R4:W-:Y:S01]  /*05f0*/  STL.64 [R1], R8 ;  /* 0x0000000801007387 */ /* 0x0049e20000100a00 */
[----:B---3--:R-:W-:Y:S02]  /*0600*/  IMAD.U32 R4, RZ, RZ, UR4 ;  /* 0x00000004ff047e24 */ /* 0x008fe4000f8e00ff */
[----:B0-----:R-:W-:-:S07]  /*0610*/  IMAD.U32 R5, RZ, RZ, UR5 ;  /* 0x00000005ff057e24 */ /* 0x001fce000f8e00ff */
[----:B------:R-:W-:-:S07]  /*0620*/  LEPC R20, `(.L_x_12) ;  /* 0x000000001014794e */ /* 0x000fce0000000000 */
[----:B-1--45:R-:W-:Y:S05]  /*0630*/  CALL.ABS.NOINC R10 ;  /* 0x000000000a007343 */ /* 0x032fea0003c00000 */
.L_x_12:
[----:B------:R-:W-:Y:S05]  /*0640*/  BSYNC.RECONVERGENT B6 ;  /* 0x0000000000067941 */ /* 0x000fea0003800200 */
.L_x_11:
[----:B------:R-:W-:-:S07]  /*0650*/  IMAD.MOV.U32 R13, RZ, RZ, RZ ;  /* 0x000000ffff0d7224 */ /* 0x000fce00078e00ff */
.L_x_10:
[----:B------:R-:W-:Y:S05]  /*0660*/  BSYNC.RECONVERGENT B7 ;  /* 0x0000000000077941 */ /* 0x000fea0003800200 */
.L_x_9:
[----:B------:R-:W-:Y:S01]  /*0670*/  UMOV UR4, 0xffffffff ;  /* 0xffffffff00047882 */ /* 0x000fe20000000000 */
[----:B------:R-:W-:Y:S02]  /*0680*/  ISETP.NE.AND P0, PT, R18, RZ, PT ;  /* 0x000000ff1200720c */ /* 0x000fe40003f05270 */
[----:B------:R-:W-:Y:S11]  /*0690*/  BRA.DIV UR4, `(.L_x_13) ;  /* 0x0000000604b47947 */ /* 0x000ff6000b800000 */
[----:B------:R2:W3:Y:S02]  /*06a0*/  SHFL.IDX PT, R14, R13, 0x7, 0x1f ;  /* 0x00e01f000d0e7f89 */ /* 0x0004e400000e0000 */
.L_x_35:
[----:B------:R-:W-:Y:S04]  /*06b0*/  BSSY.RECONVERGENT B6, `(.L_x_14) ;  /* 0x000000d000067945 */ /* 0x000fe80003800200 */
[----:B------:R-:W-:Y:S05]  /*06c0*/  @P0 BRA `(.L_x_15) ;  /* 0x00000000002c0947 */ /* 0x000fea0003800000 */
[----:B---3--:R-:W3:Y:S01]  /*06d0*/  F2F.F64.F32 R14, R14 ;  /* 0x0000000e000e7310 */ /* 0x008ee20000201800 */
[----:B-1----:R-:W-:Y:S01]  /*06e0*/  MOV R0, 0x58 ;  /* 0x0000005800007802 */ /* 0x002fe20000000f00 */
[----:B------:R-:W1:Y:S01]  /*06f0*/  LDCU.64 UR4, c[0x4][0x48] ;  /* 0x01000900ff0477ac */ /* 0x000e620008000a00 */
[----:B------:R-:W-:Y:S02]  /*0700*/  IMAD.MOV.U32 R6, RZ, RZ, R19 ;  /* 0x000000ffff067224 */ /* 0x000fe400078e0013 */
[----:B------:R4:W5:Y:S01]  /*0710*/  LDC.64 R8, c[0x4][R0] ;  /* 0x0100000000087b82 */ /* 0x0009620000000a00 */
[----:B------:R-:W-:Y:S01]  /*0720*/  IMAD.MOV.U32 R7, RZ, RZ, R17 ;  /* 0x000000ffff077224 */ /* 0x000fe200078e0011 */
[----:B---3--:R4:W-:Y:S01]  /*0730*/  STL.64 [R1], R14 ;  /* 0x0000000e01007387 */ /* 0x0089e20000100a00 */
[----:B-1----:R-:W-:Y:S01]  /*0740*/  IMAD.U32 R4, RZ, RZ, UR4 ;  /* 0x00000004ff047e24 */ /* 0x002fe2000f8e00ff */
[----:B0-----:R-:W-:-:S07]  /*0750*/  MOV R5, UR5 ;  /* 0x0000000500057c02 */ /* 0x001fce0008000f00 */
[----:B------:R-:W-:-:S07]  /*0760*/  LEPC R20, `(.L_x_15) ;  /* 0x000000001014794e */ /* 0x000fce0000000000 */
[----:B--2-45:R-:W-:Y:S05]  /*0770*/  CALL.ABS.NOINC R8 ;  /* 0x0000000008007343 */ /* 0x034fea0003c00000 */
.L_x_15:
[----:B------:R-:W-:Y:S05]  /*0780*/  BSYNC.RECONVERGENT B6 ;  /* 0x0000000000067941 */ /* 0x000fea0003800200 */
.L_x_14:
[----:B------:R-:W-:-:S03]  /*0790*/  UMOV UR4, 0xffffffff ;  /* 0xffffffff00047882 */ /* 0x000fc60000000000 */
[----:B------:R-:W-:Y:S05]  /*07a0*/  BRA.DIV UR4, `(.L_x_16) ;  /* 0x0000000604947947 */ /* 0x000fea000b800000 */
[----:B---3--:R3:W4:Y:S02]  /*07b0*/  SHFL.BFLY PT, R14, R2, 0x1, 0x1f ;  /* 0x0c201f00020e7f89 */ /* 0x00872400000e0000 */
.L_x_38:
[----:B------:R-:W-:-:S13]  /*07c0*/  ISETP.GT.U32.AND P0, PT, R18, 0x3, PT ;  /* 0x000000031200780c */ /* 0x000fda0003f04070 */
[----:B------:R-:W-:Y:S05]  /*07d0*/  @P0 EXIT ;  /* 0x000000000000094d */ /* 0x000fea0003800000 */
[----:B---3--:R-:W3:Y:S01]  /*07e0*/  I2F.F64.U32 R2, R16 ;  /* 0x0000001000027312 */ /* 0x008ee20000201800 */
[----:B-1----:R-:W-:Y:S01]  /*07f0*/  MOV R0, 0x58 ;  /* 0x0000005800007802 */ /* 0x002fe20000000f00 */
[----:B------:R1:W-:Y:S01]  /*0800*/  STL [R1], R18 ;  /* 0x0000001201007387 */ /* 0x0003e20000100800 */
[----:B------:R-:W5:Y:S01]  /*0810*/  LDCU.64 UR4, c[0x4][0x50] ;  /* 0x01000a00ff0477ac */ /* 0x000f620008000a00 */
[----:B------:R-:W-:Y:S01]  /*0820*/  IMAD.MOV.U32 R6, RZ, RZ, R19 ;  /* 0x000000ffff067224 */ /* 0x000fe200078e0013 */
[----:B------:R1:W1:Y:S01]  /*0830*/  LDC.64 R8, c[0x4][R0] ;  /* 0x0100000000087b82 */ /* 0x0002620000000a00 */
[----:B------:R-:W-:Y:S02]  /*0840*/  MOV R7, R17 ;  /* 0x0000001100077202 */ /* 0x000fe40000000f00 */
[----:B----4-:R-:W4:Y:S01]  /*0850*/  F2F.F64.F32 R14, R14 ;  /* 0x0000000e000e7310 */ /* 0x010f220000201800 */
[----:B---3--:R3:W-:Y:S01]  /*0860*/  STL.64 [R1+0x8], R2 ;  /* 0x0000080201007387 */ /* 0x0087e20000100a00 */
[----:B-----5:R-:W-:Y:S01]  /*0870*/  MOV R4, UR4 ;  /* 0x0000000400047c02 */ /* 0x020fe20008000f00 */
[----:B0-----:R-:W-:-:S02]  /*0880*/  IMAD.U32 R5, RZ, RZ, UR5 ;  /* 0x00000005ff057e24 */ /* 0x001fc4000f8e00ff */
[----:B----4-:R3:W-:Y:S05]  /*0890*/  STL.64 [R1+0x10], R14 ;  /* 0x0000100e01007387 */ /* 0x0107ea0000100a00 */
[----:B------:R-:W-:-:S07]  /*08a0*/  LEPC R20, `(.L_x_17) ;  /* 0x000000001014794e */ /* 0x000fce0000000000 */
[----:B-123--:R-:W-:Y:S05]  /*08b0*/  CALL.ABS.NOINC R8 ;  /* 0x0000000008007343 */ /* 0x00efea0003c00000 */
.L_x_17:
[----:B------:R-:W-:Y:S05]  /*08c0*/  EXIT ;  /* 0x000000000000794d */ /* 0x000fea0003800000 */
.L_x_4:
[----:B------:R-:W-:Y:S02]  /*08d0*/  HFMA2 R11, -RZ, RZ, 0, 1.847743988037109375e-06 ;  /* 0x0000001fff0b7431 */ /* 0x000fe400000001ff */
[----:B------:R-:W-:Y:S02]  /*08e0*/  IMAD.MOV.U32 R13, RZ, RZ, R2 ;  /* 0x000000ffff0d7224 */ /* 0x000fe400078e0002 */
[----:B------:R-:W-:Y:S02]  /*08f0*/  IMAD.MOV.U32 R12, RZ, RZ, 0x10 ;  /* 0x00000010ff0c7424 */ /* 0x000fe400078e00ff */
[----:B------:R-:W-:-:S07]  /*0900*/  IMAD.MOV.U32 R15, RZ, RZ, -0x1 ;  /* 0xffffffffff0f7424 */ /* 0x000fce00078e00ff */
[----:B------:R-:W-:Y:S05]  /*0910*/  WARPSYNC.COLLECTIVE R15, `(.L_x_18) ;  /* 0x000000000f087348 */ /* 0x000fea0003c00000 */
[----:B------:R0:W1:Y:S02]  /*0920*/  SHFL.DOWN P6, R14, R13, R12, R11 ;  /* 0x0800000c0d0e7389 */ /* 0x00006400000c000b */
[----:B01----:R-:W-:Y:S05]  /*0930*/  ENDCOLLECTIVE ;  /* 0x000000000000791b */ /* 0x003fea0003800000 */
.L_x_18:
[----:B------:R-:W-:Y:S02]  /*0940*/  MOV R12, 0x8 ;  /* 0x00000008000c7802 */ /* 0x000fe40000000f00 */
[----:B------:R-:W-:-:S05]  /*0950*/  FMNMX R0, R2, R14, !PT ;  /* 0x0000000e02007209 */ /* 0x000fca0007800000 */
[----:B------:R-:W-:-:S07]  /*0960*/  IMAD.MOV.U32 R13, RZ, RZ, R0 ;  /* 0x000000ffff0d7224 */ /* 0x000fce00078e0000 */
[----:B------:R-:W-:Y:S05]  /*0970*/  WARPSYNC.COLLECTIVE R15, `(.L_x_19) ;  /* 0x000000000f087348 */ /* 0x000fea0003c00000 */
[----:B------:R0:W1:Y:S02]  /*0980*/  SHFL.DOWN P6, R14, R13, R12, R11 ;  /* 0x0800000c0d0e7389 */ /* 0x00006400000c000b */
[----:B01----:R-:W-:Y:S05]  /*0990*/  ENDCOLLECTIVE ;  /* 0x000000000000791b */ /* 0x003fea0003800000 */
.L_x_19:
[----:B------:R-:W-:Y:S01]  /*09a0*/  IMAD.MOV.U32 R12, RZ, RZ, 0x4 ;  /* 0x00000004ff0c7424 */ /* 0x000fe200078e00ff */
[----:B------:R-:W-:-:S05]  /*09b0*/  FMNMX R3, R0, R14, !PT ;  /* 0x0000000e00037209 */ /* 0x000fca0007800000 */
[----:B------:R-:W-:-:S07]  /*09c0*/  IMAD.MOV.U32 R13, RZ, RZ, R3 ;  /* 0x000000ffff0d7224 */ /* 0x000fce00078e0003 */
[----:B------:R-:W-:Y:S05]  /*09d0*/  WARPSYNC.COLLECTIVE R15, `(.L_x_20) ;  /* 0x000000000f087348 */ /* 0x000fea0003c00000 */
[----:B------:R0:W1:Y:S02]  /*09e0*/  SHFL.DOWN P6, R14, R13, R12, R11 ;  /* 0x0800000c0d0e7389 */ /* 0x00006400000c000b */
[----:B01----:R-:W-:Y:S05]  /*09f0*/  ENDCOLLECTIVE ;  /* 0x000000000000791b */ /* 0x003fea0003800000 */
.L_x_20:
[----:B------:R-:W-:Y:S01]  /*0a00*/  IMAD.MOV.U32 R12, RZ, RZ, 0x2 ;  /* 0x00000002ff0c7424 */ /* 0x000fe200078e00ff */
[----:B------:R-:W-:-:S04]  /*0a10*/  FMNMX R4, R3, R14, !PT ;  /* 0x0000000e03047209 */ /* 0x000fc80007800000 */
[----:B------:R-:W-:-:S07]  /*0a20*/  MOV R13, R4 ;  /* 0x00000004000d7202 */ /* 0x000fce0000000f00 */
[----:B------:R-:W-:Y:S05]  /*0a30*/  WARPSYNC.COLLECTIVE R15, `(.L_x_21) ;  /* 0x000000000f087348 */ /* 0x000fea0003c00000 */
[----:B------:R0:W1:Y:S02]  /*0a40*/  SHFL.DOWN P6, R14, R13, R12, R11 ;  /* 0x0800000c0d0e7389 */ /* 0x00006400000c000b */
[----:B01----:R-:W-:Y:S05]  /*0a50*/  ENDCOLLECTIVE ;  /* 0x000000000000791b */ /* 0x003fea0003800000 */
.L_x_21:
[----:B------:R-:W-:Y:S01]  /*0a60*/  HFMA2 R12, -RZ, RZ, 0, 5.9604644775390625e-08 ;  /* 0x00000001ff0c7431 */ /* 0x000fe200000001ff */
[----:B------:R-:W-:-:S05]  /*0a70*/  FMNMX R5, R4, R14, !PT ;  /* 0x0000000e04057209 */ /* 0x000fca0007800000 */
[----:B------:R-:W-:-:S07]  /*0a80*/  IMAD.MOV.U32 R13, RZ, RZ, R5 ;  /* 0x000000ffff0d7224 */ /* 0x000fce00078e0005 */
[----:B------:R-:W-:Y:S05]  /*0a90*/  WARPSYNC.COLLECTIVE R15, `(.L_x_22) ;  /* 0x000000000f087348 */ /* 0x000fea0003c00000 */
[----:B------:R0:W1:Y:S02]  /*0aa0*/  SHFL.DOWN P6, R14, R13, R12, R11 ;  /* 0x0800000c0d0e7389 */ /* 0x00006400000c000b */
[----:B01----:R-:W-:Y:S05]  /*0ab0*/  ENDCOLLECTIVE ;  /* 0x000000000000791b */ /* 0x003fea0003800000 */
.L_x_22:
[----:B------:R-:W-:Y:S05]  /*0ac0*/  BRA `(.L_x_23) ;  /* 0xfffffff800107947 */ /* 0x000fea000383ffff */
.L_x_7:
[----:B------:R-:W-:Y:S01]  /*0ad0*/  BSSY B0, `(.L_x_24) ;  /* 0x0000008000007945 */ /* 0x000fe20003800000 */
[----:B------:R-:W-:Y:S01]  /*0ae0*/  IMAD.MOV.U32 R13, RZ, RZ, R2 ;  /* 0x000000ffff0d7224 */ /* 0x000fe200078e0002 */
[----:B------:R-:W-:Y:S01]  /*0af0*/  MOV R11, RZ ;  /* 0x000000ff000b7202 */ /* 0x000fe20000000f00 */
[----:B------:R-:W-:Y:S02]  /*0b00*/  IMAD.MOV.U32 R12, RZ, RZ, 0x1 ;  /* 0x00000001ff0c7424 */ /* 0x000fe400078e00ff */
[----:B------:R-:W-:-:S07]  /*0b10*/  IMAD.MOV.U32 R15, RZ, RZ, -0x1 ;  /* 0xffffffffff0f7424 */ /* 0x000fce00078e00ff */
[----:B0-----:R-:W-:Y:S05]  /*0b20*/  WARPSYNC.COLLECTIVE R15, `(.L_x_25) ;  /* 0x000000000f087348 */ /* 0x001fea0003c00000 */
[----:B------:R1:W2:Y:S02]  /*0b30*/  SHFL.UP P6, R14, R13, R12, R11 ;  /* 0x0400000c0d0e7389 */ /* 0x0002a400000c000b */
[----:B012---:R-:W-:Y:S05]  /*0b40*/  ENDCOLLECTIVE ;  /* 0x000000000000791b */ /* 0x007fea0003800000 */
.L_x_25:
[----:B------:R-:W-:Y:S05]  /*0b50*/  BSYNC B0 ;  /* 0x0000000000007941 */ /* 0x000fea0003800000 */
.L_x_24:
[----:B------:R-:W-:Y:S01]  /*0b60*/  FSEL R3, R14, -RZ, P0 ;  /* 0x800000ff0e037208 */ /* 0x000fe20000000000 */
[----:B------:R-:W-:Y:S02]  /*0b70*/  HFMA2 R12, -RZ, RZ, 0, 1.1920928955078125e-07 ;  /* 0x00000002ff0c7431 */ /* 0x000fe400000001ff */
[----:B------:R-:W-:Y:S01]  /*0b80*/  IMAD.MOV.U32 R11, RZ, RZ, RZ ;  /* 0x000000ffff0b7224 */ /* 0x000fe200078e00ff */
[----:B------:R-:W-:Y:S01]  /*0b90*/  ISETP.GT.U32.AND P0, PT, R18, 0x1, PT ;  /* 0x000000011200780c */ /* 0x000fe20003f04070 */
[----:B------:R-:W-:Y:S02]  /*0ba0*/  IMAD.MOV.U32 R15, RZ, RZ, -0x1 ;  /* 0xffffffffff0f7424 */ /* 0x000fe400078e00ff */
[----:B------:R-:W-:-:S04]  /*0bb0*/  FADD R0, R2, R3 ;  /* 0x0000000302007221 */ /* 0x000fc80000000000 */
[----:B------:R-:W-:-:S07]  /*0bc0*/  IMAD.MOV.U32 R13, RZ, RZ, R0 ;  /* 0x000000ffff0d7224 */ /* 0x000fce00078e0000 */
[----:B------:R-:W-:Y:S05]  /*0bd0*/  WARPSYNC.COLLECTIVE R15, `(.L_x_26) ;  /* 0x000000000f087348 */ /* 0x000fea0003c00000 */
[----:B------:R0:W1:Y:S02]  /*0be0*/  SHFL.UP P6, R14, R13, R12, R11 ;  /* 0x0400000c0d0e7389 */ /* 0x00006400000c000b */
[----:B01----:R-:W-:Y:S05]  /*0bf0*/  ENDCOLLECTIVE ;  /* 0x000000000000791b */ /* 0x003fea0003800000 */
.L_x_26:
[----:B------:R-:W-:Y:S02]  /*0c00*/  IMAD.MOV.U32 R12, RZ, RZ, 0x4 ;  /* 0x00000004ff0c7424 */ /* 0x000fe400078e00ff */
[----:B------:R-:W-:Y:S01]  /*0c10*/  @P0 FADD R0, R0, R14 ;  /* 0x0000000e00000221 */ /* 0x000fe20000000000 */
[----:B------:R-:W-:-:S04]  /*0c20*/  ISETP.GT.U32.AND P0, PT, R18, 0x3, PT ;  /* 0x000000031200780c */ /* 0x000fc80003f04070 */
[----:B------:R-:W-:-:S09]  /*0c30*/  MOV R13, R0 ;  /* 0x00000000000d7202 */ /* 0x000fd20000000f00 */
[----:B------:R-:W-:Y:S05]  /*0c40*/  WARPSYNC.COLLECTIVE R15, `(.L_x_27) ;  /* 0x000000000f087348 */ /* 0x000fea0003c00000 */
[----:B------:R0:W1:Y:S02]  /*0c50*/  SHFL.UP P6, R14, R13, R12, R11 ;  /* 0x0400000c0d0e7389 */ /* 0x00006400000c000b */
[----:B01----:R-:W-:Y:S05]  /*0c60*/  ENDCOLLECTIVE ;  /* 0x000000000000791b */ /* 0x003fea0003800000 */
.L_x_27:
[----:B------:R-:W-:Y:S02]  /*0c70*/  HFMA2 R12, -RZ, RZ, 0, 4.76837158203125e-07 ;  /* 0x00000008ff0c7431 */ /* 0x000fe400000001ff */
[----:B------:R-:W-:-:S04]  /*0c80*/  @P0 FADD R0, R0, R14 ;  /* 0x0000000e00000221 */ /* 0x000fc80000000000 */
[----:B------:R-:W-:-:S07]  /*0c90*/  IMAD.MOV.U32 R13, RZ, RZ, R0 ;  /* 0x000000ffff0d7224 */ /* 0x000fce00078e0000 */
[----:B------:R-:W-:Y:S05]  /*0ca0*/  WARPSYNC.COLLECTIVE R15, `(.L_x_28) ;  /* 0x000000000f087348 */ /* 0x000fea0003c00000 */
[----:B------:R0:W1:Y:S02]  /*0cb0*/  SHFL.UP P6, R14, R13, R12, R11 ;  /* 0x0400000c0d0e7389 */ /* 0x00006400000c000b */
[----:B01----:R-:W-:Y:S05]  /*0cc0*/  ENDCOLLECTIVE ;  /* 0x000000000000791b */ /* 0x003fea0003800000 */
.L_x_28:
[----:B------:R-:W-:Y:S05]  /*0cd0*/  BRA `(.L_x_29) ;  /* 0xfffffff400fc7947 */ /* 0x000fea000383ffff */
.L_x_8:
[----:B------:R-:W-:Y:S01]  /*0ce0*/  BSSY B0, `(.L_x_30) ;  /* 0x0000007000007945 */ /* 0x000fe20003800000 */
[----:B------:R-:W-:Y:S01]  /*0cf0*/  IMAD.MOV.U32 R12, RZ, RZ, 0x10 ;  /* 0x00000010ff0c7424 */ /* 0x000fe200078e00ff */
[----:B------:R-:W-:Y:S01]  /*0d00*/  MOV R15, 0xffffffff ;  /* 0xffffffff000f7802 */ /* 0x000fe20000000f00 */
[----:B------:R-:W-:-:S07]  /*0d10*/  IMAD.MOV.U32 R11, RZ, RZ, RZ ;  /* 0x000000ffff0b7224 */ /* 0x000fce00078e00ff */
[----:B01----:R-:W-:Y:S05]  /*0d20*/  WARPSYNC.COLLECTIVE R15, `(.L_x_31) ;  /* 0x000000000f087348 */ /* 0x003fea0003c00000 */
[----:B------:R2:W3:Y:S02]  /*0d30*/  SHFL.UP P6, R14, R13, R12, R11 ;  /* 0x0400000c0d0e7389 */ /* 0x0004e400000c000b */
[----:B0123--:R-:W-:Y:S05]  /*0d40*/  ENDCOLLECTIVE ;  /* 0x000000000000791b */ /* 0x00ffea0003800000 */
.L_x_31:
[----:B------:R-:W-:Y:S05]  /*0d50*/  BSYNC B0 ;  /* 0x0000000000007941 */ /* 0x000fea0003800000 */
.L_x_30:
[----:B------:R-:W-:Y:S05]  /*0d60*/  BRA `(.L_x_32) ;  /* 0xfffffff400f07947 */ /* 0x000fea000383ffff */
.L_x_13:
[----:B------:R-:W-:Y:S01]  /*0d70*/  BSSY B0, `(.L_x_33) ;  /* 0x0000007000007945 */ /* 0x000fe20003800000 */
[----:B------:R-:W-:Y:S01]  /*0d80*/  IMAD.MOV.U32 R12, RZ, RZ, 0x7 ;  /* 0x00000007ff0c7424 */ /* 0x000fe200078e00ff */
[----:B------:R-:W-:Y:S01]  /*0d90*/  MOV R15, 0xffffffff ;  /* 0xffffffff000f7802 */ /* 0x000fe20000000f00 */
[----:B------:R-:W-:-:S07]  /*0da0*/  IMAD.MOV.U32 R11, RZ, RZ, 0x1f ;  /* 0x0000001fff0b7424 */ /* 0x000fce00078e00ff */
[----:B01----:R-:W-:Y:S05]  /*0db0*/  WARPSYNC.COLLECTIVE R15, `(.L_x_34) ;  /* 0x000000000f087348 */ /* 0x003fea0003c00000 */
[----:B------:R2:W3:Y:S02]  /*0dc0*/  SHFL.IDX P6, R14, R13, R12, R11 ;  /* 0x0000000c0d0e7389 */ /* 0x0004e400000c000b */
[----:B0123--:R-:W-:Y:S05]  /*0dd0*/  ENDCOLLECTIVE ;  /* 0x000000000000791b */ /* 0x00ffea0003800000 */
.L_x_34:
[----:B------:R-:W-:Y:S05]  /*0de0*/  BSYNC B0 ;  /* 0x0000000000007941 */ /* 0x000fea0003800000 */
.L_x_33:
[----:B------:R-:W-:Y:S05]  /*0df0*/  BRA `(.L_x_35) ;  /* 0xfffffff8002c7947 */ /* 0x000fea000383ffff */
.L_x_16:
[----:B------:R-:W-:Y:S01]  /*0e00*/  HFMA2 R11, -RZ, RZ, 0, 1.847743988037109375e-06 ;  /* 0x0000001fff0b7431 */ /* 0x000fe200000001ff */
[----:B------:R-:W-:Y:S01]  /*0e10*/  BSSY B0, `(.L_x_36) ;  /* 0x0000007000007945 */ /* 0x000fe20003800000 */
[----:B--2---:R-:W-:Y:S02]  /*0e20*/  IMAD.MOV.U32 R13, RZ, RZ, R2 ;  /* 0x000000ffff0d7224 */ /* 0x004fe400078e0002 */
[----:B------:R-:W-:Y:S02]  /*0e30*/  IMAD.MOV.U32 R12, RZ, RZ, 0x1 ;  /* 0x00000001ff0c7424 */ /* 0x000fe400078e00ff */
[----:B------:R-:W-:-:S07]  /*0e40*/  IMAD.MOV.U32 R15, RZ, RZ, -0x1 ;  /* 0xffffffffff0f7424 */ /* 0x000fce00078e00ff */
[----:B01-3--:R-:W-:Y:S05]  /*0e50*/  WARPSYNC.COLLECTIVE R15, `(.L_x_37) ;  /* 0x000000000f087348 */ /* 0x00bfea0003c00000 */
[----:B---3--:R2:W3:Y:S02]  /*0e60*/  SHFL.BFLY P6, R14, R13, R12, R11 ;  /* 0x0c00000c0d0e7389 */ /* 0x0084e400000c000b */
[----:B0123--:R-:W-:Y:S05]  /*0e70*/  ENDCOLLECTIVE ;  /* 0x000000000000791b */ /* 0x00ffea0003800000 */
.L_x_37:
[----:B------:R-:W-:Y:S05]  /*0e80*/  BSYNC B0 ;  /* 0x0000000000007941 */ /* 0x000fea0003800000 */
.L_x_36:
[----:B------:R-:W-:Y:S05]  /*0e90*/  BRA `(.L_x_38) ;  /* 0xfffffff800487947 */ /* 0x000fea000383ffff */
.L_x_39:
        /* <DEDUP_REMOVED lines=14> */
.L_x_49:


//--------------------- .text._Z18shuffle_basic_demov --------------------------
	.section	.text._Z18shuffle_basic_demov,"ax",@progbits
	.align	128
        .global         _Z18shuffle_basic_demov
        .type           _Z18shuffle_basic_demov,@function
        .size           _Z18shuffle_basic_demov,(.L_x_50 - _Z18shuffle_basic_demov)
        .other          _Z18shuffle_basic_demov,@"STO_CUDA_ENTRY STV_DEFAULT"
_Z18shuffle_basic_demov:
.text._Z18shuffle_basic_demov:
        /* <DEDUP_REMOVED lines=9> */
[----:B------:R-:W-:Y:S02]  /*0090*/  ISETP.NE.AND P0, PT, R0, 0x5, PT ;  /* 0x000000050000780c */ /* 0x000fe40003f05270 */
[----:B------:R-:W-:-:S05]  /*00a0*/  I2FP.F32.U32 R0, R0 ;  /* 0x0000000000007245 */ /* 0x000fca0000201000 */
[----:B------:R0:W1:Y:S04]  /*00b0*/  SHFL.IDX PT, R23, R0, RZ, 0x1f ;  /* 0x00001fff00177589 */ /* 0x00006800000e0000 */
[----:B------:R0:W2:Y:S04]  /*00c0*/  SHFL.UP PT, R18, R0, 0x1, RZ ;  /* 0x0420000000127989 */ /* 0x0000a800000e00ff */
[----:B------:R0:W3:Y:S04]  /*00d0*/  SHFL.DOWN PT, R17, R0, 0x1, 0x1f ;  /* 0x08201f0000117f89 */ /* 0x0000e800000e0000 */
[----:B------:R0:W4:Y:S01]  /*00e0*/  SHFL.BFLY PT, R16, R0, 0x1, 0x1f ;  /* 0x0c201f0000107f89 */ /* 0x00012200000e0000 */
[----:B------:R-:W-:Y:S05]  /*00f0*/  @P0 EXIT ;  /* 0x000000000000094d */ /* 0x000fea0003800000 */
[----:B------:R-:W-:Y:S01]  /*0100*/  MOV R2, 0x58 ;  /* 0x0000005800027802 */ /* 0x000fe20000000f00 */
[----:B------:R-:W5:Y:S01]  /*0110*/  LDCU.64 UR4, c[0x4][URZ] ;  /* 0x01000000ff0477ac */ /* 0x000f620008000a00 */
[----:B------:R-:W-:Y:S02]  /*0120*/  CS2R R6, SRZ ;  /* 0x0000000000067805 */ /* 0x000fe4000001ff00 */
[----:B------:R0:W0:Y:S01]  /*0130*/  LDC.64 R8, c[0x4][R2] ;  /* 0x0100000002087b82 */ /* 0x0000220000000a00 */
[----:B-----5:R-:W-:Y:S01]  /*0140*/  IMAD.U32 R4, RZ, RZ, UR4 ;  /* 0x00000004ff047e24 */ /* 0x020fe2000f8e00ff */
[----:B------:R-:W-:-:S07]  /*0150*/  MOV R5, UR5 ;  /* 0x0000000500057c02 */ /* 0x000fce0008000f00 */
[----:B------:R-:W-:-:S07]  /*0160*/  LEPC R20, `(.L_x_40) ;  /* 0x000000001014794e */ /* 0x000fce0000000000 */
[----:B01234-:R-:W-:Y:S05]  /*0170*/  CALL.ABS.NOINC R8 ;  /* 0x0000000008007343 */ /* 0x01ffea0003c00000 */
.L_x_40:
[----:B------:R-:W-:Y:S01]  /*0180*/  IMAD.MOV.U32 R10, RZ, RZ, 0x0 ;  /* 0x00000000ff0a7424 */ /* 0x000fe200078e00ff */
[----:B------:R0:W1:Y:S01]  /*0190*/  LDC.64 R8, c[0x4][R2] ;  /* 0x0100000002087b82 */ /* 0x0000620000000a00 */
[----:B------:R-:W-:Y:S01]  /*01a0*/  IMAD.MOV.U32 R11, RZ, RZ, 0x40140000 ;  /* 0x40140000ff0b7424 */ /* 0x000fe200078e00ff */
[----:B------:R-:W2:Y:S01]  /*01b0*/  LDCU.64 UR4, c[0x4][0x8] ;  /* 0x01000100ff0477ac */ /* 0x000ea20008000a00 */
[----:B------:R-:W-:Y:S01]  /*01c0*/  IMAD.MOV.U32 R6, RZ, RZ, R22 ;  /* 0x000000ffff067224 */ /* 0x000fe200078e0016 */
[----:B------:R-:W-:Y:S02]  /*01d0*/  MOV R7, R19 ;  /* 0x0000001300077202 */ /* 0x000fe40000000f00 */
[----:B------:R0:W-:Y:S01]  /*01e0*/  STL.64 [R1], R10 ;  /* 0x0000000a01007387 */ /* 0x0001e20000100a00 */
[----:B--2---:R-:W-:Y:S01]  /*01f0*/  MOV R4, UR4 ;  /* 0x0000000400047c02 */ /* 0x004fe20008000f00 */
[----:B0-----:R-:W-:-:S07]  /*0200*/  IMAD.U32 R5, RZ, RZ, UR5 ;  /* 0x00000005ff057e24 */ /* 0x001fce000f8e00ff */
[----:B------:R-:W-:-:S07]  /*0210*/  LEPC R20, `(.L_x_41) ;  /* 0x000000001014794e */ /* 0x000fce0000000000 */
[----:B-1----:R-:W-:Y:S05]  /*0220*/  CALL.ABS.NOINC R8 ;  /* 0x0000000008007343 */ /* 0x002fea0003c00000 */
.L_x_41:
[----:B------:R-:W0:Y:S01]  /*0230*/  F2F.F64.F32 R10, R23 ;  /* 0x00000017000a7310 */ /* 0x000e220000201800 */
[----:B------:R1:W2:Y:S01]  /*0240*/  LDC.64 R8, c[0x4][R2] ;  /* 0x0100000002087b82 */ /* 0x0002a20000000a00 */
[----:B------:R-:W3:Y:S01]  /*0250*/  LDCU.64 UR4, c[0x4][0x10] ;  /* 0x01000200ff0477ac */ /* 0x000ee20008000a00 */
[----:B------:R-:W-:Y:S01]  /*0260*/  MOV R6, R22 ;  /* 0x0000001600067202 */ /* 0x000fe20000000f00 */
[----:B------:R-:W-:Y:S01]  /*0270*/  IMAD.MOV.U32 R7, RZ, RZ, R19 ;  /* 0x000000ffff077224 */ /* 0x000fe200078e0013 */
[----:B0-----:R1:W-:Y:S01]  /*0280*/  STL.64 [R1], R10 ;  /* 0x0000000a01007387 */ /* 0x0013e20000100a00 */
[----:B---3--:R-:W-:Y:S02]  /*0290*/  IMAD.U32 R4, RZ, RZ, UR4 ;  /* 0x00000004ff047e24 */ /* 0x008fe4000f8e00ff */
[----:B------:R-:W-:-:S07]  /*02a0*/  IMAD.U32 R5, RZ, RZ, UR5 ;  /* 0x00000005ff057e24 */ /* 0x000fce000f8e00ff */
[----:B------:R-:W-:-:S07]  /*02b0*/  LEPC R20, `(.L_x_42) ;  /* 0x000000001014794e */ /* 0x000fce0000000000 */
[----:B-12---:R-:W-:Y:S05]  /*02c0*/  CALL.ABS.NOINC R8 ;  /* 0x0000000008007343 */ /* 0x006fea0003c00000 */
.L_x_42:
[----:B------:R-:W0:Y:S01]  /*02d0*/  F2F.F64.F32 R8, R18 ;  /* 0x0000001200087310 */ /* 0x000e220000201800 */
[----:B------:R1:W2:Y:S01]  /*02e0*/  LDC.64 R10, c[0x4][R2] ;  /* 0x01000000020a7b82 */ /* 0x0002a20000000a00 */
[----:B------:R-:W3:Y:S01]  /*02f0*/  LDCU.64 UR4, c[0x4][0x18] ;  /* 0x01000300ff0477ac */ /* 0x000ee20008000a00 */
[----:B------:R-:W-:Y:S02]  /*0300*/  IMAD.MOV.U32 R6, RZ, RZ, R22 ;  /* 0x000000ffff067224 */ /* 0x000fe400078e0016 */
[----:B------:R-:W-:Y:S01]  /*0310*/  IMAD.MOV.U32 R7, RZ, RZ, R19 ;  /* 0x000000ffff077224 */ /* 0x000fe200078e0013 */
[----:B0-----:R1:W-:Y:S01]  /*0320*/  STL.64 [R1], R8 ;  /* 0x0000000801007387 */ /* 0x0013e20000100a00 */
[----:B---3--:R-:W-:Y:S01]  /*0330*/  IMAD.U32 R4, RZ, RZ, UR4 ;  /* 0x00000004ff047e24 */ /* 0x008fe2000f8e00ff */
[----:B------:R-:W-:-:S07]  /*0340*/  MOV R5, UR5 ;  /* 0x0000000500057c02 */ /* 0x000fce0008000f00 */
[----:B------:R-:W-:-:S07]  /*0350*/  LEPC R20, `(.L_x_43) ;  /* 0x000000001014794e */ /* 0x000fce0000000000 */
[----:B-12---:R-:W-:Y:S05]  /*0360*/  CALL.ABS.NOINC R10 ;  /* 0x000000000a007343 */ /* 0x006fea0003c00000 */
.L_x_43:
[----:B------:R-:W0:Y:S01]  /*0370*/  F2F.F64.F32 R8, R17 ;  /* 0x0000001100087310 */ /* 0x000e220000201800 */
[----:B------:R1:W2:Y:S01]  /*0380*/  LDC.64 R10, c[0x4][R2] ;  /* 0x01000000020a7b82 */ /* 0x0002a20000000a00 */
[----:B------:R-:W3:Y:S01]  /*0390*/  LDCU.64 UR4, c[0x4][0x20] ;  /* 0x01000400ff0477ac */ /* 0x000ee20008000a00 */
[----:B------:R-:W-:Y:S01]  /*03a0*/  IMAD.MOV.U32 R6, RZ, RZ, R22 ;  /* 0x000000ffff067224 */ /* 0x000fe200078e0016 */
[----:B------:R-:W-:Y:S01]  /*03b0*/  MOV R7, R19 ;  /* 0x0000001300077202 */ /* 0x000fe20000000f00 */
[----:B0-----:R1:W-:Y:S01]  /*03c0*/  STL.64 [R1], R8 ;  /* 0x0000000801007387 */ /* 0x0013e20000100a00 */
[----:B---3--:R-:W-:Y:S01]  /*03d0*/  MOV R4, UR4 ;  /* 0x0000000400047c02 */ /* 0x008fe20008000f00 */
[----:B------:R-:W-:-:S07]  /*03e0*/  IMAD.U32 R5, RZ, RZ, UR5 ;  /* 0x00000005ff057e24 */ /* 0x000fce000f8e00ff */
[----:B------:R-:W-:-:S07]  /*03f0*/  LEPC R20, `(.L_x_44) ;  /* 0x000000001014794e */ /* 0x000fce0000000000 */
[----:B-12---:R-:W-:Y:S05]  /*0400*/  CALL.ABS.NOINC R10 ;  /* 0x000000000a007343 */ /* 0x006fea0003c00000 */
.L_x_44:
[----:B------:R-:W0:Y:S01]  /*0410*/  F2F.F64.F32 R16, R16 ;  /* 0x0000001000107310 */ /* 0x000e220000201800 */
[----:B------:R-:W1:Y:S01]  /*0420*/  LDC.64 R2, c[0x4][R2] ;  /* 0x0100000002027b82 */ /* 0x000e620000000a00 */
[----:B------:R-:W2:Y:S01]  /*0430*/  LDCU.64 UR4, c[0x4][0x28] ;  /* 0x01000500ff0477ac */ /* 0x000ea20008000a00 */
[----:B------:R-:W-:Y:S01]  /*0440*/  MOV R6, R22 ;  /* 0x0000001600067202 */ /* 0x000fe20000000f00 */
[----:B------:R-:W-:Y:S01]  /*0450*/  IMAD.MOV.U32 R7, RZ, RZ, R19 ;  /* 0x000000ffff077224 */ /* 0x000fe200078e0013 */
[----:B0-----:R0:W-:Y:S01]  /*0460*/  STL.64 [R1], R16 ;  /* 0x0000001001007387 */ /* 0x0011e20000100a00 */
[----:B--2---:R-:W-:Y:S02]  /*0470*/  IMAD.U32 R4, RZ, RZ, UR4 ;  /* 0x00000004ff047e24 */ /* 0x004fe4000f8e00ff */
[----:B------:R-:W-:-:S07]  /*0480*/  IMAD.U32 R5, RZ, RZ, UR5 ;  /* 0x00000005ff057e24 */ /* 0x000fce000f8e00ff */
[----:B------:R-:W-:-:S07]  /*0490*/  LEPC R20, `(.L_x_45) ;  /* 0x000000001014794e */ /* 0x000fce0000000000 */
[----:B01----:R-:W-:Y:S05]  /*04a0*/  CALL.ABS.NOINC R2 ;  /* 0x0000000002007343 */ /* 0x003fea0003c00000 */
.L_x_45:
[----:B------:R-:W-:Y:S05]  /*04b0*/  EXIT ;  /* 0x000000000000794d */ /* 0x000fea0003800000 */
.L_x_46:
        /* <DEDUP_REMOVED lines=12> */
.L_x_50:


//--------------------- .nv.global.init           --------------------------
	.section	.nv.global.init,"aw",@progbits
.nv.global.init:
	.type		$str,@object
	.size		$str,($str$1 - $str)
$str:
        /*0000*/ 	.byte	0x4c, 0x61, 0x6e, 0x65, 0x20, 0x35, 0x3a, 0x0a, 0x00
	.type		$str$1,@object
	.size		$str$1,($str$2 - $str$1)
$str$1:
        /*0009*/ 	.byte	0x20, 0x20, 0x4d, 0x79, 0x20, 0x76, 0x61, 0x6c, 0x75, 0x65, 0x3a, 0x20, 0x25, 0x2e, 0x30, 0x66
        /*0019*/ 	.byte	0x0a, 0x00
	.type		$str$2,@object
	.size		$str$2,($str$3 - $str$2)
$str$2:
        /*001b*/ 	.byte	0x20, 0x20, 0x46, 0x72, 0x6f, 0x6d, 0x20, 0x6c, 0x61, 0x6e, 0x65, 0x20, 0x30, 0x3a, 0x20, 0x25
        /*002b*/ 	.byte	0x2e, 0x30, 0x66, 0x0a, 0x00
	.type		$str$3,@object
	.size		$str$3,($str$4 - $str$3)
$str$3:
        /*0030*/ 	.byte	0x20, 0x20, 0x46, 0x72, 0x6f, 0x6d, 0x20, 0x6c, 0x65, 0x66, 0x74, 0x20, 0x28, 0x6c, 0x61, 0x6e
        /*0040*/ 	.byte	0x65, 0x20, 0x34, 0x29, 0x3a, 0x20, 0x25, 0x2e, 0x30, 0x66, 0x0a, 0x00
	.type		$str$4,@object
	.size		$str$4,($str$9 - $str$4)
$str$4:
        /*004c*/ 	.byte	0x20, 0x20, 0x46, 0x72, 0x6f, 0x6d, 0x20, 0x72, 0x69, 0x67, 0x68, 0x74, 0x20, 0x28, 0x6c, 0x61
        /*005c*/ 	.byte	0x6e, 0x65, 0x20, 0x36, 0x29, 0x3a, 0x20, 0x25, 0x2e, 0x30, 0x66, 0x0a, 0x00
	.type		$str$9,@object
	.size		$str$9,($str$5 - $str$9)
$str$9:
        /*0069*/ 	.byte	0x42, 0x72, 0x6f, 0x61, 0x64, 0x63, 0x61, 0x73, 0x74, 0x20, 0x66, 0x72, 0x6f, 0x6d, 0x20, 0x6c
        /*0079*/ 	.byte	0x61, 0x6e, 0x65, 0x20, 0x37, 0x3a, 0x20, 0x25, 0x2e, 0x30, 0x66, 0x0a, 0x00
	.type		$str$5,@object
	.size		$str$5,($str$7 - $str$5)
$str$5:
        /*0086*/ 	.byte	0x20, 0x20, 0x46, 0x72, 0x6f, 0x6d, 0x20, 0x58, 0x4f, 0x52, 0x20, 0x31, 0x20, 0x28, 0x6c, 0x61
        /*0096*/ 	.byte	0x6e, 0x65, 0x20, 0x34, 0x29, 0x3a, 0x20, 0x25, 0x2e, 0x30, 0x66, 0x0a, 0x00
	.type		$str$7,@object
	.size		$str$7,($str$6 - $str$7)
$str$7:
        /*00a3*/ 	.byte	0x57, 0x61, 0x72, 0x70, 0x20, 0x6d, 0x61, 0x78, 0x3a, 0x20, 0x25, 0x2e, 0x30, 0x66, 0x20, 0x28
        /*00b3*/ 	.byte	0x65, 0x78, 0x70, 0x65, 0x63, 0x74, 0x65, 0x64, 0x3a, 0x20, 0x33, 0x32, 0x29, 0x0a, 0x00
	.type		$str$6,@object
	.size		$str$6,($str$10 - $str$6)
$str$6:
        /*00c2*/ 	.byte	0x57, 0x61, 0x72, 0x70, 0x20, 0x73, 0x75, 0x6d, 0x3a, 0x20, 0x25, 0x2e, 0x30, 0x66, 0x20, 0x28
        /*00d2*/ 	.byte	0x65, 0x78, 0x70, 0x65, 0x63, 0x74, 0x65, 0x64, 0x3a, 0x20, 0x35, 0x32, 0x38, 0x29, 0x0a, 0x00
	.type		$str$10,@object
	.size		$str$10,($str$8 - $str$10)
$str$10:
        /*00e2*/ 	.byte	0x4c, 0x61, 0x6e, 0x65, 0x20, 0x25, 0x64, 0x20, 0x68, 0x61, 0x73, 0x20, 0x25, 0x2e, 0x30, 0x66
        /*00f2*/ 	.byte	0x2c, 0x20, 0x70, 0x61, 0x72, 0x74, 0x6e, 0x65, 0x72, 0x20, 0x28, 0x5e, 0x31, 0x29, 0x20, 0x68
        /*0102*/ 	.byte	0x61, 0x73, 0x20, 0x25, 0x2e, 0x30, 0x66, 0x0a, 0x00
	.type		$str$8,@object
	.size		$str$8,(.L_8 - $str$8)
$str$8:
        /*010b*/ 	.byte	0x53, 0x63, 0x61, 0x6e, 0x20, 0x61, 0x74, 0x20, 0x6c, 0x61, 0x6e, 0x65, 0x20, 0x34, 0x3a, 0x20
        /*011b*/ 	.byte	0x25, 0x2e, 0x30, 0x66, 0x20, 0x28, 0x65, 0x78, 0x70, 0x65, 0x63, 0x74, 0x65, 0x64, 0x3a, 0x20
        /*012b*/ 	.byte	0x31, 0x35, 0x20, 0x3d, 0x20, 0x31, 0x2b, 0x32, 0x2b, 0x33, 0x2b, 0x34, 0x2b, 0x35, 0x29, 0x0a
        /*013b*/ 	.byte	0x00
.L_8:


//--------------------- .nv.shared._Z18reduce_with_sharedPKfPfi --------------------------
	.section	.nv.shared._Z18reduce_with_sharedPKfPfi,"aw",@nobits
	.sectionflags	@""
	.align	4
.nv.shared._Z18reduce_with_sharedPKfPfi:
	.zero		2048


//--------------------- .nv.shared.reserved.0     --------------------------
	.section	.nv.shared.reserved.0,"aw",@nobits
	.weak		__nv_reservedSMEM_offset_0_alias
	.size		__nv_reservedSMEM_offset_0_alias, 0, 64
	.other		__nv_reservedSMEM_offset_0_alias,@"STO_CUDA_RESERVED_SHARED STV_DEFAULT"
__nv_reservedSMEM_offset_0_alias:
	.zero		0
	.zero		64


//--------------------- .nv.shared._Z19reduce_with_shufflePKfPfi --------------------------
	.section	.nv.shared._Z19reduce_with_shufflePKfPfi,"aw",@nobits
	.sectionflags	@""
	.align	4
.nv.shared._Z19reduce_with_shufflePKfPfi:
	.zero		1056


//--------------------- .nv.constant0._Z18reduce_with_sharedPKfPfi --------------------------
	.section	.nv.constant0._Z18reduce_with_sharedPKfPfi,"a",@progbits
	.sectionflags	@""
	.align	4
.nv.constant0._Z18reduce_with_sharedPKfPfi:
	.zero		916


//--------------------- .nv.constant0._Z19reduce_with_shufflePKfPfi --------------------------
	.section	.nv.constant0._Z19reduce_with_shufflePKfPfi,"a",@progbits
	.sectionflags	@""
	.align	4
.nv.constant0._Z19reduce_with_shufflePKfPfi:
	.zero		916


//--------------------- .nv.constant0._Z20warp_operations_demov --------------------------
	.section	.nv.constant0._Z20warp_operations_demov,"a",@progbits
	.sectionflags	@""
	.align	4
.nv.constant0._Z20warp_operations_demov:
	.zero		896


//--------------------- .nv.constant0._Z18shuffle_basic_demov --------------------------
	.section	.nv.constant0._Z18shuffle_basic_demov,"a",@progbits
	.sectionflags	@""
	.align	4
.nv.constant0._Z18shuffle_basic_demov:
	.zero		896


//--------------------- SYMBOLS --------------------------

	.type		.nv.reservedSmem.offset0,@object
	.size		.nv.reservedSmem.offset0,0x4
	.type		.nv.reservedSmem.cap,@object
	.size		.nv.reservedSmem.cap,0x4
	.type		vprintf,@function
